//
// Generated by NVIDIA NVVM Compiler
//
// Compiler Build ID: CL-36424714
// Cuda compilation tools, release 13.0, V13.0.88
// Based on NVVM 20.0.0
//

.version 9.0
.target sm_100
.address_size 64

	// .globl	_Z16histogram_kernelPKcPjjii
.extern .shared .align 16 .b8 s_hist[];

.visible .entry _Z16histogram_kernelPKcPjjii(
	.param .u64 .ptr .align 1 _Z16histogram_kernelPKcPjjii_param_0,
	.param .u64 .ptr .align 1 _Z16histogram_kernelPKcPjjii_param_1,
	.param .u32 _Z16histogram_kernelPKcPjjii_param_2,
	.param .u32 _Z16histogram_kernelPKcPjjii_param_3,
	.param .u32 _Z16histogram_kernelPKcPjjii_param_4
)
{
	.local .align 16 .b8 	__local_depot0[1024];
	.reg .b64 	%SP;
	.reg .b64 	%SPL;
	.reg .pred 	%p<85>;
	.reg .b32 	%r<268>;
	.reg .b64 	%rd<53>;

	mov.u64 	%SPL, __local_depot0;
	ld.param.u64 	%rd19, [_Z16histogram_kernelPKcPjjii_param_0];
	ld.param.u64 	%rd20, [_Z16histogram_kernelPKcPjjii_param_1];
	ld.param.u32 	%r92, [_Z16histogram_kernelPKcPjjii_param_2];
	ld.param.u32 	%r93, [_Z16histogram_kernelPKcPjjii_param_3];
	ld.param.u32 	%r94, [_Z16histogram_kernelPKcPjjii_param_4];
	add.u64 	%rd1, %SPL, 0;
	sub.s32 	%r1, %r94, %r93;
	mov.u32 	%r267, %tid.x;
	and.b32  	%r3, %r267, 31;
	shl.b32 	%r95, %r1, 5;
	add.s32 	%r4, %r95, 32;
	setp.ge.s32 	%p1, %r267, %r4;
	@%p1 bra 	$L__BB0_3;
	mov.u32 	%r5, %ntid.x;
	mov.u32 	%r253, %r267;
$L__BB0_2:
	shl.b32 	%r96, %r253, 2;
	mov.u32 	%r97, s_hist;
	add.s32 	%r98, %r97, %r96;
	mov.b32 	%r99, 0;
	st.shared.u32 	[%r98], %r99;
	add.s32 	%r253, %r253, %r5;
	setp.lt.s32 	%p2, %r253, %r4;
	@%p2 bra 	$L__BB0_2;
$L__BB0_3:
	bar.sync 	0;
	setp.lt.s32 	%p3, %r1, 0;
	@%p3 bra 	$L__BB0_16;
	add.s32 	%r8, %r1, 1;
	and.b32  	%r9, %r8, 15;
	setp.lt.u32 	%p4, %r1, 15;
	mov.b32 	%r256, 0;
	@%p4 bra 	$L__BB0_7;
	and.b32  	%r256, %r8, -16;
	neg.s32 	%r254, %r256;
	add.s64 	%rd49, %rd1, 32;
$L__BB0_6:
	.pragma "nounroll";
	mov.b32 	%r102, 0;
	st.local.v4.u32 	[%rd49+-32], {%r102, %r102, %r102, %r102};
	st.local.v4.u32 	[%rd49+-16], {%r102, %r102, %r102, %r102};
	st.local.v4.u32 	[%rd49], {%r102, %r102, %r102, %r102};
	st.local.v4.u32 	[%rd49+16], {%r102, %r102, %r102, %r102};
	add.s32 	%r254, %r254, 16;
	add.s64 	%rd49, %rd49, 64;
	setp.ne.s32 	%p5, %r254, 0;
	@%p5 bra 	$L__BB0_6;
$L__BB0_7:
	setp.eq.s32 	%p6, %r9, 0;
	@%p6 bra 	$L__BB0_16;
	and.b32  	%r15, %r8, 7;
	setp.lt.u32 	%p7, %r9, 8;
	@%p7 bra 	$L__BB0_10;
	mul.wide.u32 	%rd22, %r256, 4;
	add.s64 	%rd23, %rd1, %rd22;
	mov.b32 	%r103, 0;
	st.local.u32 	[%rd23], %r103;
	st.local.u32 	[%rd23+4], %r103;
	st.local.u32 	[%rd23+8], %r103;
	st.local.u32 	[%rd23+12], %r103;
	st.local.u32 	[%rd23+16], %r103;
	st.local.u32 	[%rd23+20], %r103;
	st.local.u32 	[%rd23+24], %r103;
	st.local.u32 	[%rd23+28], %r103;
	add.s32 	%r256, %r256, 8;
$L__BB0_10:
	setp.eq.s32 	%p8, %r15, 0;
	@%p8 bra 	$L__BB0_16;
	and.b32  	%r18, %r8, 3;
	setp.lt.u32 	%p9, %r15, 4;
	@%p9 bra 	$L__BB0_13;
	mul.wide.u32 	%rd24, %r256, 4;
	add.s64 	%rd25, %rd1, %rd24;
	mov.b32 	%r104, 0;
	st.local.u32 	[%rd25], %r104;
	st.local.u32 	[%rd25+4], %r104;
	st.local.u32 	[%rd25+8], %r104;
	st.local.u32 	[%rd25+12], %r104;
	add.s32 	%r256, %r256, 4;
$L__BB0_13:
	setp.eq.s32 	%p10, %r18, 0;
	@%p10 bra 	$L__BB0_16;
	mul.wide.u32 	%rd26, %r256, 4;
	add.s64 	%rd50, %rd1, %rd26;
	neg.s32 	%r258, %r18;
$L__BB0_15:
	.pragma "nounroll";
	mov.b32 	%r105, 0;
	st.local.u32 	[%rd50], %r105;
	add.s64 	%rd50, %rd50, 4;
	add.s32 	%r258, %r258, 1;
	setp.ne.s32 	%p11, %r258, 0;
	@%p11 bra 	$L__BB0_15;
$L__BB0_16:
	mov.u32 	%r107, %ctaid.x;
	mov.u32 	%r24, %ntid.x;
	mad.lo.s32 	%r108, %r107, %r24, %r267;
	shl.b32 	%r25, %r108, 8;
	cvta.to.global.u64 	%rd8, %rd19;
	mov.b32 	%r259, 0;
$L__BB0_17:
	add.s32 	%r32, %r259, %r25;
	setp.ge.u32 	%p12, %r32, %r92;
	cvt.u64.u32 	%rd27, %r32;
	add.s64 	%rd10, %rd8, %rd27;
	@%p12 bra 	$L__BB0_20;
	ld.global.u8 	%r33, [%rd10];
	setp.lt.s32 	%p13, %r33, %r93;
	setp.lt.s32 	%p14, %r94, %r33;
	or.pred  	%p15, %p13, %p14;
	@%p15 bra 	$L__BB0_20;
	sub.s32 	%r109, %r33, %r93;
	mul.wide.s32 	%rd28, %r109, 4;
	add.s64 	%rd29, %rd1, %rd28;
	ld.local.u32 	%r110, [%rd29];
	add.s32 	%r111, %r110, 1;
	st.local.u32 	[%rd29], %r111;
$L__BB0_20:
	add.s32 	%r112, %r32, 1;
	setp.ge.u32 	%p16, %r112, %r92;
	@%p16 bra 	$L__BB0_23;
	ld.global.u8 	%r34, [%rd10+1];
	setp.lt.s32 	%p17, %r34, %r93;
	setp.lt.s32 	%p18, %r94, %r34;
	or.pred  	%p19, %p17, %p18;
	@%p19 bra 	$L__BB0_23;
	sub.s32 	%r113, %r34, %r93;
	mul.wide.s32 	%rd30, %r113, 4;
	add.s64 	%rd31, %rd1, %rd30;
	ld.local.u32 	%r114, [%rd31];
	add.s32 	%r115, %r114, 1;
	st.local.u32 	[%rd31], %r115;
$L__BB0_23:
	add.s32 	%r116, %r32, 2;
	setp.ge.u32 	%p20, %r116, %r92;
	@%p20 bra 	$L__BB0_26;
	ld.global.u8 	%r35, [%rd10+2];
	setp.lt.s32 	%p21, %r35, %r93;
	setp.lt.s32 	%p22, %r94, %r35;
	or.pred  	%p23, %p21, %p22;
	@%p23 bra 	$L__BB0_26;
	sub.s32 	%r117, %r35, %r93;
	mul.wide.s32 	%rd32, %r117, 4;
	add.s64 	%rd33, %rd1, %rd32;
	ld.local.u32 	%r118, [%rd33];
	add.s32 	%r119, %r118, 1;
	st.local.u32 	[%rd33], %r119;
$L__BB0_26:
	add.s32 	%r120, %r32, 3;
	setp.ge.u32 	%p24, %r120, %r92;
	@%p24 bra 	$L__BB0_29;
	ld.global.u8 	%r36, [%rd10+3];
	setp.lt.s32 	%p25, %r36, %r93;
	setp.lt.s32 	%p26, %r94, %r36;
	or.pred  	%p27, %p25, %p26;
	@%p27 bra 	$L__BB0_29;
	sub.s32 	%r121, %r36, %r93;
	mul.wide.s32 	%rd34, %r121, 4;
	add.s64 	%rd35, %rd1, %rd34;
	ld.local.u32 	%r122, [%rd35];
	add.s32 	%r123, %r122, 1;
	st.local.u32 	[%rd35], %r123;
$L__BB0_29:
	add.s32 	%r124, %r32, 4;
	setp.ge.u32 	%p28, %r124, %r92;
	@%p28 bra 	$L__BB0_32;
	ld.global.u8 	%r37, [%rd10+4];
	setp.lt.s32 	%p29, %r37, %r93;
	setp.lt.s32 	%p30, %r94, %r37;
	or.pred  	%p31, %p29, %p30;
	@%p31 bra 	$L__BB0_32;
	sub.s32 	%r125, %r37, %r93;
	mul.wide.s32 	%rd36, %r125, 4;
	add.s64 	%rd37, %rd1, %rd36;
	ld.local.u32 	%r126, [%rd37];
	add.s32 	%r127, %r126, 1;
	st.local.u32 	[%rd37], %r127;
$L__BB0_32:
	add.s32 	%r128, %r32, 5;
	setp.ge.u32 	%p32, %r128, %r92;
	@%p32 bra 	$L__BB0_35;
	ld.global.u8 	%r38, [%rd10+5];
	setp.lt.s32 	%p33, %r38, %r93;
	setp.lt.s32 	%p34, %r94, %r38;
	or.pred  	%p35, %p33, %p34;
	@%p35 bra 	$L__BB0_35;
	sub.s32 	%r129, %r38, %r93;
	mul.wide.s32 	%rd38, %r129, 4;
	add.s64 	%rd39, %rd1, %rd38;
	ld.local.u32 	%r130, [%rd39];
	add.s32 	%r131, %r130, 1;
	st.local.u32 	[%rd39], %r131;
$L__BB0_35:
	add.s32 	%r132, %r32, 6;
	setp.ge.u32 	%p36, %r132, %r92;
	@%p36 bra 	$L__BB0_38;
	ld.global.u8 	%r39, [%rd10+6];
	setp.lt.s32 	%p37, %r39, %r93;
	setp.lt.s32 	%p38, %r94, %r39;
	or.pred  	%p39, %p37, %p38;
	@%p39 bra 	$L__BB0_38;
	sub.s32 	%r133, %r39, %r93;
	mul.wide.s32 	%rd40, %r133, 4;
	add.s64 	%rd41, %rd1, %rd40;
	ld.local.u32 	%r134, [%rd41];
	add.s32 	%r135, %r134, 1;
	st.local.u32 	[%rd41], %r135;
$L__BB0_38:
	add.s32 	%r136, %r32, 7;
	setp.ge.u32 	%p40, %r136, %r92;
	@%p40 bra 	$L__BB0_41;
	ld.global.u8 	%r40, [%rd10+7];
	setp.lt.s32 	%p41, %r40, %r93;
	setp.lt.s32 	%p42, %r94, %r40;
	or.pred  	%p43, %p41, %p42;
	@%p43 bra 	$L__BB0_41;
	sub.s32 	%r137, %r40, %r93;
	mul.wide.s32 	%rd42, %r137, 4;
	add.s64 	%rd43, %rd1, %rd42;
	ld.local.u32 	%r138, [%rd43];
	add.s32 	%r139, %r138, 1;
	st.local.u32 	[%rd43], %r139;
$L__BB0_41:
	add.s32 	%r259, %r259, 8;
	setp.eq.s32 	%p44, %r259, 256;
	@%p44 bra 	$L__BB0_42;
	bra.uni 	$L__BB0_17;
$L__BB0_42:
	setp.lt.s32 	%p45, %r1, 0;
	@%p45 bra 	$L__BB0_113;
	add.s32 	%r26, %r1, 1;
	and.b32  	%r27, %r26, 15;
	setp.lt.u32 	%p46, %r1, 15;
	mov.b32 	%r262, 0;
	@%p46 bra 	$L__BB0_78;
	and.b32  	%r262, %r26, -16;
	neg.s32 	%r261, %r262;
	add.s64 	%rd51, %rd1, 32;
	shl.b32 	%r142, %r3, 2;
	mov.u32 	%r143, s_hist;
	add.s32 	%r144, %r142, %r143;
	add.s32 	%r260, %r144, 1024;
$L__BB0_45:
	.pragma "nounroll";
	ld.local.u32 	%r44, [%rd51+-32];
	setp.eq.s32 	%p47, %r44, 0;
	@%p47 bra 	$L__BB0_47;
	atom.shared.add.u32 	%r145, [%r260+-1024], %r44;
$L__BB0_47:
	ld.local.u32 	%r45, [%rd51+-28];
	setp.eq.s32 	%p48, %r45, 0;
	@%p48 bra 	$L__BB0_49;
	atom.shared.add.u32 	%r146, [%r260+-896], %r45;
$L__BB0_49:
	ld.local.u32 	%r46, [%rd51+-24];
	setp.eq.s32 	%p49, %r46, 0;
	@%p49 bra 	$L__BB0_51;
	atom.shared.add.u32 	%r147, [%r260+-768], %r46;
$L__BB0_51:
	ld.local.u32 	%r47, [%rd51+-20];
	setp.eq.s32 	%p50, %r47, 0;
	@%p50 bra 	$L__BB0_53;
	atom.shared.add.u32 	%r148, [%r260+-640], %r47;
$L__BB0_53:
	ld.local.u32 	%r48, [%rd51+-16];
	setp.eq.s32 	%p51, %r48, 0;
	@%p51 bra 	$L__BB0_55;
	atom.shared.add.u32 	%r149, [%r260+-512], %r48;
$L__BB0_55:
	ld.local.u32 	%r49, [%rd51+-12];
	setp.eq.s32 	%p52, %r49, 0;
	@%p52 bra 	$L__BB0_57;
	atom.shared.add.u32 	%r150, [%r260+-384], %r49;
$L__BB0_57:
	ld.local.u32 	%r50, [%rd51+-8];
	setp.eq.s32 	%p53, %r50, 0;
	@%p53 bra 	$L__BB0_59;
	atom.shared.add.u32 	%r151, [%r260+-256], %r50;
$L__BB0_59:
	ld.local.u32 	%r51, [%rd51+-4];
	setp.eq.s32 	%p54, %r51, 0;
	@%p54 bra 	$L__BB0_61;
	atom.shared.add.u32 	%r152, [%r260+-128], %r51;
$L__BB0_61:
	ld.local.u32 	%r52, [%rd51];
	setp.eq.s32 	%p55, %r52, 0;
	@%p55 bra 	$L__BB0_63;
	atom.shared.add.u32 	%r153, [%r260], %r52;
$L__BB0_63:
	ld.local.u32 	%r53, [%rd51+4];
	setp.eq.s32 	%p56, %r53, 0;
	@%p56 bra 	$L__BB0_65;
	atom.shared.add.u32 	%r154, [%r260+128], %r53;
$L__BB0_65:
	ld.local.u32 	%r54, [%rd51+8];
	setp.eq.s32 	%p57, %r54, 0;
	@%p57 bra 	$L__BB0_67;
	atom.shared.add.u32 	%r155, [%r260+256], %r54;
$L__BB0_67:
	ld.local.u32 	%r55, [%rd51+12];
	setp.eq.s32 	%p58, %r55, 0;
	@%p58 bra 	$L__BB0_69;
	atom.shared.add.u32 	%r156, [%r260+384], %r55;
$L__BB0_69:
	ld.local.u32 	%r56, [%rd51+16];
	setp.eq.s32 	%p59, %r56, 0;
	@%p59 bra 	$L__BB0_71;
	atom.shared.add.u32 	%r157, [%r260+512], %r56;
$L__BB0_71:
	ld.local.u32 	%r57, [%rd51+20];
	setp.eq.s32 	%p60, %r57, 0;
	@%p60 bra 	$L__BB0_73;
	atom.shared.add.u32 	%r158, [%r260+640], %r57;
$L__BB0_73:
	ld.local.u32 	%r58, [%rd51+24];
	setp.eq.s32 	%p61, %r58, 0;
	@%p61 bra 	$L__BB0_75;
	atom.shared.add.u32 	%r159, [%r260+768], %r58;
$L__BB0_75:
	ld.local.u32 	%r59, [%rd51+28];
	setp.eq.s32 	%p62, %r59, 0;
	@%p62 bra 	$L__BB0_77;
	atom.shared.add.u32 	%r160, [%r260+896], %r59;
$L__BB0_77:
	add.s32 	%r261, %r261, 16;
	add.s64 	%rd51, %rd51, 64;
	add.s32 	%r260, %r260, 2048;
	setp.ne.s32 	%p63, %r261, 0;
	@%p63 bra 	$L__BB0_45;
$L__BB0_78:
	setp.eq.s32 	%p64, %r27, 0;
	@%p64 bra 	$L__BB0_113;
	and.b32  	%r63, %r26, 7;
	setp.lt.u32 	%p65, %r27, 8;
	@%p65 bra 	$L__BB0_97;
	mul.wide.u32 	%rd44, %r262, 4;
	add.s64 	%rd13, %rd1, %rd44;
	ld.local.u32 	%r64, [%rd13];
	setp.eq.s32 	%p66, %r64, 0;
	shl.b32 	%r161, %r3, 2;
	shl.b32 	%r162, %r262, 7;
	or.b32  	%r163, %r162, %r161;
	mov.u32 	%r164, s_hist;
	add.s32 	%r65, %r164, %r163;
	@%p66 bra 	$L__BB0_82;
	atom.shared.add.u32 	%r165, [%r65], %r64;
$L__BB0_82:
	ld.local.u32 	%r66, [%rd13+4];
	setp.eq.s32 	%p67, %r66, 0;
	@%p67 bra 	$L__BB0_84;
	atom.shared.add.u32 	%r166, [%r65+128], %r66;
$L__BB0_84:
	ld.local.u32 	%r67, [%rd13+8];
	setp.eq.s32 	%p68, %r67, 0;
	@%p68 bra 	$L__BB0_86;
	atom.shared.add.u32 	%r167, [%r65+256], %r67;
$L__BB0_86:
	ld.local.u32 	%r68, [%rd13+12];
	setp.eq.s32 	%p69, %r68, 0;
	@%p69 bra 	$L__BB0_88;
	atom.shared.add.u32 	%r168, [%r65+384], %r68;
$L__BB0_88:
	ld.local.u32 	%r69, [%rd13+16];
	setp.eq.s32 	%p70, %r69, 0;
	@%p70 bra 	$L__BB0_90;
	atom.shared.add.u32 	%r169, [%r65+512], %r69;
$L__BB0_90:
	ld.local.u32 	%r70, [%rd13+20];
	setp.eq.s32 	%p71, %r70, 0;
	@%p71 bra 	$L__BB0_92;
	atom.shared.add.u32 	%r170, [%r65+640], %r70;
$L__BB0_92:
	ld.local.u32 	%r71, [%rd13+24];
	setp.eq.s32 	%p72, %r71, 0;
	@%p72 bra 	$L__BB0_94;
	atom.shared.add.u32 	%r171, [%r65+768], %r71;
$L__BB0_94:
	ld.local.u32 	%r72, [%rd13+28];
	setp.eq.s32 	%p73, %r72, 0;
	@%p73 bra 	$L__BB0_96;
	atom.shared.add.u32 	%r172, [%r65+896], %r72;
$L__BB0_96:
	add.s32 	%r262, %r262, 8;
$L__BB0_97:
	setp.eq.s32 	%p74, %r63, 0;
	@%p74 bra 	$L__BB0_113;
	and.b32  	%r75, %r26, 3;
	setp.lt.u32 	%p75, %r63, 4;
	@%p75 bra 	$L__BB0_108;
	mul.wide.u32 	%rd45, %r262, 4;
	add.s64 	%rd14, %rd1, %rd45;
	ld.local.u32 	%r76, [%rd14];
	setp.eq.s32 	%p76, %r76, 0;
	shl.b32 	%r173, %r3, 2;
	shl.b32 	%r174, %r262, 7;
	or.b32  	%r175, %r174, %r173;
	mov.u32 	%r176, s_hist;
	add.s32 	%r77, %r176, %r175;
	@%p76 bra 	$L__BB0_101;
	atom.shared.add.u32 	%r177, [%r77], %r76;
$L__BB0_101:
	ld.local.u32 	%r78, [%rd14+4];
	setp.eq.s32 	%p77, %r78, 0;
	@%p77 bra 	$L__BB0_103;
	atom.shared.add.u32 	%r178, [%r77+128], %r78;
$L__BB0_103:
	ld.local.u32 	%r79, [%rd14+8];
	setp.eq.s32 	%p78, %r79, 0;
	@%p78 bra 	$L__BB0_105;
	atom.shared.add.u32 	%r179, [%r77+256], %r79;
$L__BB0_105:
	ld.local.u32 	%r80, [%rd14+12];
	setp.eq.s32 	%p79, %r80, 0;
	@%p79 bra 	$L__BB0_107;
	atom.shared.add.u32 	%r180, [%r77+384], %r80;
$L__BB0_107:
	add.s32 	%r262, %r262, 4;
$L__BB0_108:
	setp.eq.s32 	%p80, %r75, 0;
	@%p80 bra 	$L__BB0_113;
	shl.b32 	%r181, %r262, 7;
	shl.b32 	%r182, %r3, 2;
	or.b32  	%r183, %r181, %r182;
	mov.u32 	%r184, s_hist;
	add.s32 	%r266, %r184, %r183;
	mul.wide.u32 	%rd46, %r262, 4;
	add.s64 	%rd52, %rd1, %rd46;
	neg.s32 	%r265, %r75;
$L__BB0_110:
	.pragma "nounroll";
	ld.local.u32 	%r87, [%rd52];
	setp.eq.s32 	%p81, %r87, 0;
	@%p81 bra 	$L__BB0_112;
	atom.shared.add.u32 	%r185, [%r266], %r87;
$L__BB0_112:
	add.s32 	%r266, %r266, 128;
	add.s64 	%rd52, %rd52, 4;
	add.s32 	%r265, %r265, 1;
	setp.ne.s32 	%p82, %r265, 0;
	@%p82 bra 	$L__BB0_110;
$L__BB0_113:
	bar.sync 	0;
	setp.gt.s32 	%p83, %r267, %r1;
	@%p83 bra 	$L__BB0_116;
	cvta.to.global.u64 	%rd18, %rd20;
	mov.u32 	%r187, s_hist;
$L__BB0_115:
	shl.b32 	%r186, %r267, 7;
	add.s32 	%r188, %r187, %r186;
	ld.shared.v4.u32 	{%r189, %r190, %r191, %r192}, [%r188];
	add.s32 	%r193, %r190, %r189;
	add.s32 	%r194, %r191, %r193;
	add.s32 	%r195, %r192, %r194;
	ld.shared.v4.u32 	{%r196, %r197, %r198, %r199}, [%r188+16];
	add.s32 	%r200, %r196, %r195;
	add.s32 	%r201, %r197, %r200;
	add.s32 	%r202, %r198, %r201;
	add.s32 	%r203, %r199, %r202;
	ld.shared.v4.u32 	{%r204, %r205, %r206, %r207}, [%r188+32];
	add.s32 	%r208, %r204, %r203;
	add.s32 	%r209, %r205, %r208;
	add.s32 	%r210, %r206, %r209;
	add.s32 	%r211, %r207, %r210;
	ld.shared.v4.u32 	{%r212, %r213, %r214, %r215}, [%r188+48];
	add.s32 	%r216, %r212, %r211;
	add.s32 	%r217, %r213, %r216;
	add.s32 	%r218, %r214, %r217;
	add.s32 	%r219, %r215, %r218;
	ld.shared.v4.u32 	{%r220, %r221, %r222, %r223}, [%r188+64];
	add.s32 	%r224, %r220, %r219;
	add.s32 	%r225, %r221, %r224;
	add.s32 	%r226, %r222, %r225;
	add.s32 	%r227, %r223, %r226;
	ld.shared.v4.u32 	{%r228, %r229, %r230, %r231}, [%r188+80];
	add.s32 	%r232, %r228, %r227;
	add.s32 	%r233, %r229, %r232;
	add.s32 	%r234, %r230, %r233;
	add.s32 	%r235, %r231, %r234;
	ld.shared.v4.u32 	{%r236, %r237, %r238, %r239}, [%r188+96];
	add.s32 	%r240, %r236, %r235;
	add.s32 	%r241, %r237, %r240;
	add.s32 	%r242, %r238, %r241;
	add.s32 	%r243, %r239, %r242;
	ld.shared.v4.u32 	{%r244, %r245, %r246, %r247}, [%r188+112];
	add.s32 	%r248, %r244, %r243;
	add.s32 	%r249, %r245, %r248;
	add.s32 	%r250, %r246, %r249;
	add.s32 	%r251, %r247, %r250;
	mul.wide.s32 	%rd47, %r267, 4;
	add.s64 	%rd48, %rd18, %rd47;
	atom.global.add.u32 	%r252, [%rd48], %r251;
	add.s32 	%r267, %r267, %r24;
	setp.le.s32 	%p84, %r267, %r1;
	@%p84 bra 	$L__BB0_115;
$L__BB0_116:
	ret;

}


// ===== COMPILED SASS (sm_100) =====

	.target	sm_100

	.elftype	@"ET_EXEC"


//--------------------- .note.nv.tkinfo           --------------------------
	.section	.note.nv.tkinfo,"",@"SHT_NOTE"
	.sectionflags	@"SHF_NOTE_NV_TKINFO"
	.tkinfo
        /*0018*/ 	.word	0x00000002
        /*0030*/ 	.string	""
        /*0030*/ 	.string	"ptxas"
        /*0030*/ 	.string	"Cuda compilation tools, release 13.0, V13.0.88"
        /*0030*/ 	.string	"Build cuda_13.0.r13.0/compiler.36424714_0"
        /*0030*/ 	.string	"-arch sm_100 -m 64 "



//--------------------- .note.nv.cuinfo           --------------------------
	.section	.note.nv.cuinfo,"",@"SHT_NOTE"
	.sectionflags	@"SHF_NOTE_NV_CUINFO"
        /*0018*/ 	.short	0x0002
        /*001a*/ 	.short	0x0064
        /*001c*/ 	.short	0x0082
	.zero		2


//--------------------- .nv.info                  --------------------------
	.section	.nv.info,"",@"SHT_CUDA_INFO"
	.align	4


	//----- nvinfo : EIATTR_REGCOUNT
	.align		4
        /*0000*/ 	.byte	0x04, 0x2f
        /*0002*/ 	.short	(.L_1 - .L_0)
	.align		4
.L_0:
        /*0004*/ 	.word	index@(_Z16histogram_kernelPKcPjjii)
        /*0008*/ 	.word	0x0000001e


	//----- nvinfo : EIATTR_FRAME_SIZE
	.align		4
.L_1:
        /*000c*/ 	.byte	0x04, 0x11
        /*000e*/ 	.short	(.L_3 - .L_2)
	.align		4
.L_2:
        /*0010*/ 	.word	index@(_Z16histogram_kernelPKcPjjii)
        /*0014*/ 	.word	0x00000400


	//----- nvinfo : EIATTR_MIN_STACK_SIZE
	.align		4
.L_3:
        /*0018*/ 	.byte	0x04, 0x12
        /*001a*/ 	.short	(.L_5 - .L_4)
	.align		4
.L_4:
        /*001c*/ 	.word	index@(_Z16histogram_kernelPKcPjjii)
        /*0020*/ 	.word	0x00000400
.L_5:


//--------------------- .nv.compat                --------------------------
	.section	.nv.compat,"",@"SHT_CUDA_COMPAT_INFO"
	.align	4
        /*0000*/ 	.byte	0x02, 0x09, 0x00, 0x00, 0x02, 0x02, 0x01, 0x00, 0x02, 0x05, 0x05, 0x00, 0x03, 0x07, 0x01, 0x01
        /*0010*/ 	.byte	0x02, 0x03, 0x00, 0x00, 0x02, 0x06, 0x01, 0x00, 0x04, 0x0b, 0x08, 0x00, 0x09, 0x00, 0x00, 0x00
        /*0020*/ 	.byte	0x00, 0x00, 0x00, 0x00


//--------------------- .nv.info._Z16histogram_kernelPKcPjjii --------------------------
	.section	.nv.info._Z16histogram_kernelPKcPjjii,"",@"SHT_CUDA_INFO"
	.sectionflags	@""
	.align	4


	//----- nvinfo : EIATTR_CUDA_API_VERSION
	.align		4
        /*0000*/ 	.byte	0x04, 0x37
        /*0002*/ 	.short	(.L_7 - .L_6)
.L_6:
        /*0004*/ 	.word	0x00000082


	//----- nvinfo : EIATTR_KPARAM_INFO
	.align		4
.L_7:
        /*0008*/ 	.byte	0x04, 0x17
        /*000a*/ 	.short	(.L_9 - .L_8)
.L_8:
        /*000c*/ 	.word	0x00000000
        /*0010*/ 	.short	0x0004
        /*0012*/ 	.short	0x0018
        /*0014*/ 	.byte	0x00, 0xf0, 0x11, 0x00


	//----- nvinfo : EIATTR_KPARAM_INFO
	.align		4
.L_9:
        /*0018*/ 	.byte	0x04, 0x17
        /*001a*/ 	.short	(.L_11 - .L_10)
.L_10:
        /*001c*/ 	.word	0x00000000
        /*0020*/ 	.short	0x0003
        /*0022*/ 	.short	0x0014
        /*0024*/ 	.byte	0x00, 0xf0, 0x11, 0x00


	//----- nvinfo : EIATTR_KPARAM_INFO
	.align		4
.L_11:
        /*0028*/ 	.byte	0x04, 0x17
        /*002a*/ 	.short	(.L_13 - .L_12)
.L_12:
        /*002c*/ 	.word	0x00000000
        /*0030*/ 	.short	0x0002
        /*0032*/ 	.short	0x0010
        /*0034*/ 	.byte	0x00, 0xf0, 0x11, 0x00


	//----- nvinfo : EIATTR_KPARAM_INFO
	.align		4
.L_13:
        /*0038*/ 	.byte	0x04, 0x17
        /*003a*/ 	.short	(.L_15 - .L_14)
.L_14:
        /*003c*/ 	.word	0x00000000
        /*0040*/ 	.short	0x0001
        /*0042*/ 	.short	0x0008
        /*0044*/ 	.byte	0x00, 0xf5, 0x21, 0x00


	//----- nvinfo : EIATTR_KPARAM_INFO
	.align		4
.L_15:
        /*0048*/ 	.byte	0x04, 0x17
        /*004a*/ 	.short	(.L_17 - .L_16)
.L_16:
        /*004c*/ 	.word	0x00000000
        /*0050*/ 	.short	0x0000
        /*0052*/ 	.short	0x0000
        /*0054*/ 	.byte	0x00, 0xf5, 0x21, 0x00


	//----- nvinfo : EIATTR_SPARSE_MMA_MASK
	.align		4
.L_17:
        /*0058*/ 	.byte	0x03, 0x50
        /*005a*/ 	.short	0x0000


	//----- nvinfo : EIATTR_MAXREG_COUNT
	.align		4
        /*005c*/ 	.byte	0x03, 0x1b
        /*005e*/ 	.short	0x00ff


	//----- nvinfo : EIATTR_NUM_BARRIERS
	.align		4
        /*0060*/ 	.byte	0x02, 0x4c
        /*0062*/ 	.byte	0x01
	.zero		1


	//----- nvinfo : EIATTR_MERCURY_ISA_VERSION
	.align		4
        /*0064*/ 	.byte	0x03, 0x5f
        /*0066*/ 	.short	0x0101


	//----- nvinfo : EIATTR_VRC_CTA_INIT_COUNT
	.align		4
        /*0068*/ 	.byte	0x02, 0x4a
	.zero		1
	.zero		1


	//----- nvinfo : EIATTR_EXIT_INSTR_OFFSETS
	.align		4
        /*006c*/ 	.byte	0x04, 0x1c
        /*006e*/ 	.short	(.L_19 - .L_18)


	//   ....[0]....
.L_18:
        /*0070*/ 	.word	0x000020c0


	//   ....[1]....
        /*0074*/ 	.word	0x000022f0


	//----- nvinfo : EIATTR_CRS_STACK_SIZE
	.align		4
.L_19:
        /*0078*/ 	.byte	0x04, 0x1e
        /*007a*/ 	.short	(.L_21 - .L_20)
.L_20:
        /*007c*/ 	.word	0x00000000


	//----- nvinfo : EIATTR_CBANK_PARAM_SIZE
	.align		4
.L_21:
        /*0080*/ 	.byte	0x03, 0x19
        /*0082*/ 	.short	0x001c


	//----- nvinfo : EIATTR_PARAM_CBANK
	.align		4
        /*0084*/ 	.byte	0x04, 0x0a
        /*0086*/ 	.short	(.L_23 - .L_22)
	.align		4
.L_22:
        /*0088*/ 	.word	index@(.nv.constant0._Z16histogram_kernelPKcPjjii)
        /*008c*/ 	.short	0x0380
        /*008e*/ 	.short	0x001c


	//----- nvinfo : EIATTR_SW_WAR
	.align		4
.L_23:
        /*0090*/ 	.byte	0x04, 0x36
        /*0092*/ 	.short	(.L_25 - .L_24)
.L_24:
        /*0094*/ 	.word	0x00000008
.L_25:


//--------------------- .nv.callgraph             --------------------------
	.section	.nv.callgraph,"",@"SHT_CUDA_CALLGRAPH"
	.align	4
	.sectionentsize	8
	.align		4
        /*0000*/ 	.word	0x00000000
	.align		4
        /*0004*/ 	.word	0xffffffff
	.align		4
        /*0008*/ 	.word	0x00000000
	.align		4
        /*000c*/ 	.word	0xfffffffe
	.align		4
        /*0010*/ 	.word	0x00000000
	.align		4
        /*0014*/ 	.word	0xfffffffd
	.align		4
        /*0018*/ 	.word	0x00000000
	.align		4
        /*001c*/ 	.word	0xfffffffc


//--------------------- .text._Z16histogram_kernelPKcPjjii --------------------------
	.section	.text._Z16histogram_kernelPKcPjjii,"ax",@progbits
	.align	128
        .global         _Z16histogram_kernelPKcPjjii
        .type           _Z16histogram_kernelPKcPjjii,@function
        .size           _Z16histogram_kernelPKcPjjii,(.L_x_106 - _Z16histogram_kernelPKcPjjii)
        .other          _Z16histogram_kernelPKcPjjii,@"STO_CUDA_ENTRY STV_DEFAULT"
_Z16histogram_kernelPKcPjjii:
.text._Z16histogram_kernelPKcPjjii:
[----:B------:R-:W0:Y:S08]  /*0000*/  LDC R1, c[0x0][0x37c] ;  /* 0x0000df00ff017b82 */ /* 0x000e300000000800 */
[----:B------:R-:W1:Y:S01]  /*0010*/  LDC R6, c[0x0][0x394] ;  /* 0x0000e500ff067b82 */ /* 0x000e620000000800 */
[----:B------:R-:W2:Y:S01]  /*0020*/  S2R R3, SR_TID.X ;  /* 0x0000000000037919 */ /* 0x000ea20000002100 */
[----:B------:R-:W1:Y:S01]  /*0030*/  LDCU UR5, c[0x0][0x398] ;  /* 0x00007300ff0577ac */ /* 0x000e620008000800 */
[----:B------:R-:W-:Y:S01]  /*0040*/  BSSY.RECONVERGENT B0, `(.L_x_0) ;  /* 0x0000010000007945 */ /* 0x000fe20003800200 */
[----:B0-----:R-:W-:Y:S01]  /*0050*/  VIADD R1, R1, 0xfffffc00 ;  /* 0xfffffc0001017836 */ /* 0x001fe20000000000 */
[----:B-1----:R-:W-:-:S04]  /*0060*/  IADD3 R2, PT, PT, -R6, UR5, RZ ;  /* 0x0000000506027c10 */ /* 0x002fc8000fffe1ff */
[----:B------:R-:W-:-:S04]  /*0070*/  LEA R0, R2, 0x20, 0x5 ;  /* 0x0000002002007811 */ /* 0x000fc800078e28ff */
[----:B--2---:R-:W-:-:S13]  /*0080*/  ISETP.GE.AND P0, PT, R3, R0, PT ;  /* 0x000000000300720c */ /* 0x004fda0003f06270 */
[----:B------:R-:W-:Y:S05]  /*0090*/  @P0 BRA `(.L_x_1) ;  /* 0x0000000000280947 */ /* 0x000fea0003800000 */
[----:B------:R-:W0:Y:S01]  /*00a0*/  S2R R7, SR_CgaCtaId ;  /* 0x0000000000077919 */ /* 0x000e220000008800 */
[----:B------:R-:W1:Y:S01]  /*00b0*/  LDC R8, c[0x0][0x360] ;  /* 0x0000d800ff087b82 */ /* 0x000e620000000800 */
[----:B------:R-:W-:Y:S01]  /*00c0*/  MOV R4, 0x400 ;  /* 0x0000040000047802 */ /* 0x000fe20000000f00 */
[----:B------:R-:W-:-:S03]  /*00d0*/  IMAD.MOV.U32 R5, RZ, RZ, R3 ;  /* 0x000000ffff057224 */ /* 0x000fc600078e0003 */
[----:B0-----:R-:W-:-:S07]  /*00e0*/  LEA R4, R7, R4, 0x18 ;  /* 0x0000000407047211 */ /* 0x001fce00078ec0ff */
.L_x_2:
[----:B------:R-:W-:Y:S02]  /*00f0*/  IMAD R7, R5, 0x4, R4 ;  /* 0x0000000405077824 */ /* 0x000fe400078e0204 */
[----:B-1----:R-:W-:-:S03]  /*0100*/  IMAD.IADD R5, R8, 0x1, R5 ;  /* 0x0000000108057824 */ /* 0x002fc600078e0205 */
[----:B------:R0:W-:Y:S02]  /*0110*/  STS [R7], RZ ;  /* 0x000000ff07007388 */ /* 0x0001e40000000800 */
[----:B------:R-:W-:-:S13]  /*0120*/  ISETP.GE.AND P0, PT, R5, R0, PT ;  /* 0x000000000500720c */ /* 0x000fda0003f06270 */
[----:B0-----:R-:W-:Y:S05]  /*0130*/  @!P0 BRA `(.L_x_2) ;  /* 0xfffffffc00ec8947 */ /* 0x001fea000383ffff */
.L_x_1:
[----:B------:R-:W-:Y:S05]  /*0140*/  BSYNC.RECONVERGENT B0 ;  /* 0x0000000000007941 */ /* 0x000fea0003800200 */
.L_x_0:
[----:B------:R-:W-:Y:S01]  /*0150*/  BAR.SYNC.DEFER_BLOCKING 0x0 ;  /* 0x0000000000007b1d */ /* 0x000fe20000010000 */
[----:B------:R-:W-:Y:S02]  /*0160*/  ISETP.GE.AND P0, PT, R2, RZ, PT ;  /* 0x000000ff0200720c */ /* 0x000fe40003f06270 */
[----:B------:R-:W-:-:S11]  /*0170*/  LOP3.LUT R21, R3, 0x1f, RZ, 0xc0, !PT ;  /* 0x0000001f03157812 */ /* 0x000fd600078ec0ff */
[----:B------:R-:W-:Y:S05]  /*0180*/  @!P0 BRA `(.L_x_3) ;  /* 0x0000000000a08947 */ /* 0x000fea0003800000 */
[C---:B------:R-:W-:Y:S01]  /*0190*/  ISETP.GE.U32.AND P0, PT, R2.reuse, 0xf, PT ;  /* 0x0000000f0200780c */ /* 0x040fe20003f06070 */
[----:B------:R-:W-:Y:S02]  /*01a0*/  VIADD R0, R2, 0x1 ;  /* 0x0000000102007836 */ /* 0x000fe40000000000 */
[----:B------:R-:W-:-:S03]  /*01b0*/  IMAD.MOV.U32 R4, RZ, RZ, RZ ;  /* 0x000000ffff047224 */ /* 0x000fc600078e00ff */
[----:B------:R-:W-:-:S04]  /*01c0*/  LOP3.LUT R8, R0, 0xf, RZ, 0xc0, !PT ;  /* 0x0000000f00087812 */ /* 0x000fc800078ec0ff */
[----:B------:R-:W-:-:S03]  /*01d0*/  ISETP.NE.AND P1, PT, R8, RZ, PT ;  /* 0x000000ff0800720c */ /* 0x000fc60003f25270 */
[----:B------:R-:W-:Y:S10]  /*01e0*/  @!P0 BRA `(.L_x_4) ;  /* 0x00000000002c8947 */ /* 0x000ff40003800000 */
[----:B------:R-:W-:Y:S01]  /*01f0*/  LOP3.LUT R4, R0, 0xfffffff0, RZ, 0xc0, !PT ;  /* 0xfffffff000047812 */ /* 0x000fe200078ec0ff */
[----:B------:R-:W-:-:S04]  /*0200*/  VIADD R7, R1, 0x20 ;  /* 0x0000002001077836 */ /* 0x000fc80000000000 */
[----:B------:R-:W-:-:S07]  /*0210*/  IMAD.MOV R5, RZ, RZ, -R4 ;  /* 0x000000ffff057224 */ /* 0x000fce00078e0a04 */
.L_x_5:
[----:B------:R-:W-:Y:S01]  /*0220*/  VIADD R5, R5, 0x10 ;  /* 0x0000001005057836 */ /* 0x000fe20000000000 */
[----:B------:R-:W-:Y:S04]  /*0230*/  STL.128 [R7+-0x20], RZ ;  /* 0xffffe0ff07007387 */ /* 0x000fe80000100c00 */
[----:B------:R-:W-:Y:S01]  /*0240*/  ISETP.NE.AND P0, PT, R5, RZ, PT ;  /* 0x000000ff0500720c */ /* 0x000fe20003f05270 */
[----:B------:R-:W-:Y:S04]  /*0250*/  STL.128 [R7+-0x10], RZ ;  /* 0xfffff0ff07007387 */ /* 0x000fe80000100c00 */
[----:B------:R-:W-:Y:S04]  /*0260*/  STL.128 [R7], RZ ;  /* 0x000000ff07007387 */ /* 0x000fe80000100c00 */
[----:B------:R0:W-:Y:S02]  /*0270*/  STL.128 [R7+0x10], RZ ;  /* 0x000010ff07007387 */ /* 0x0001e40000100c00 */
[----:B0-----:R-:W-:-:S02]  /*0280*/  VIADD R7, R7, 0x40 ;  /* 0x0000004007077836 */ /* 0x001fc40000000000 */
[----:B------:R-:W-:Y:S05]  /*0290*/  @P0 BRA `(.L_x_5) ;  /* 0xfffffffc00e00947 */ /* 0x000fea000383ffff */
.L_x_4:
[----:B------:R-:W-:Y:S05]  /*02a0*/  @!P1 BRA `(.L_x_3) ;  /* 0x0000000000589947 */ /* 0x000fea0003800000 */
[----:B------:R-:W-:Y:S02]  /*02b0*/  ISETP.GE.U32.AND P0, PT, R8, 0x8, PT ;  /* 0x000000080800780c */ /* 0x000fe40003f06070 */
[----:B------:R-:W-:-:S04]  /*02c0*/  LOP3.LUT R5, R0, 0x7, RZ, 0xc0, !PT ;  /* 0x0000000700057812 */ /* 0x000fc800078ec0ff */
[----:B------:R-:W-:-:S07]  /*02d0*/  ISETP.NE.AND P1, PT, R5, RZ, PT ;  /* 0x000000ff0500720c */ /* 0x000fce0003f25270 */
[C---:B------:R-:W-:Y:S02]  /*02e0*/  @P0 IMAD R7, R4.reuse, 0x4, R1 ;  /* 0x0000000404070824 */ /* 0x040fe400078e0201 */
[----:B------:R-:W-:-:S03]  /*02f0*/  @P0 VIADD R4, R4, 0x8 ;  /* 0x0000000804040836 */ /* 0x000fc60000000000 */
[----:B------:R0:W-:Y:S04]  /*0300*/  @P0 STL.128 [R7], RZ ;  /* 0x000000ff07000387 */ /* 0x0001e80000100c00 */
[----:B------:R0:W-:Y:S01]  /*0310*/  @P0 STL.128 [R7+0x10], RZ ;  /* 0x000010ff07000387 */ /* 0x0001e20000100c00 */
[----:B------:R-:W-:Y:S05]  /*0320*/  @!P1 BRA `(.L_x_3) ;  /* 0x0000000000389947 */ /* 0x000fea0003800000 */
[----:B------:R-:W-:Y:S02]  /*0330*/  ISETP.GE.U32.AND P0, PT, R5, 0x4, PT ;  /* 0x000000040500780c */ /* 0x000fe40003f06070 */
[----:B------:R-:W-:-:S04]  /*0340*/  LOP3.LUT R0, R0, 0x3, RZ, 0xc0, !PT ;  /* 0x0000000300007812 */ /* 0x000fc800078ec0ff */
[----:B------:R-:W-:-:S07]  /*0350*/  ISETP.NE.AND P1, PT, R0, RZ, PT ;  /* 0x000000ff0000720c */ /* 0x000fce0003f25270 */
[C---:B------:R-:W-:Y:S02]  /*0360*/  @P0 IMAD R5, R4.reuse, 0x4, R1 ;  /* 0x0000000404050824 */ /* 0x040fe400078e0201 */
[----:B------:R-:W-:-:S03]  /*0370*/  @P0 VIADD R4, R4, 0x4 ;  /* 0x0000000404040836 */ /* 0x000fc60000000000 */
[----:B------:R1:W-:Y:S01]  /*0380*/  @P0 STL.128 [R5], RZ ;  /* 0x000000ff05000387 */ /* 0x0003e20000100c00 */
[----:B------:R-:W-:Y:S05]  /*0390*/  @!P1 BRA `(.L_x_3) ;  /* 0x00000000001c9947 */ /* 0x000fea0003800000 */
[----:B------:R-:W-:Y:S02]  /*03a0*/  IMAD R4, R4, 0x4, R1 ;  /* 0x0000000404047824 */ /* 0x000fe400078e0201 */
[----:B------:R-:W-:-:S07]  /*03b0*/  IMAD.MOV R0, RZ, RZ, -R0 ;  /* 0x000000ffff007224 */ /* 0x000fce00078e0a00 */
.L_x_6:
[----:B------:R-:W-:Y:S01]  /*03c0*/  VIADD R0, R0, 0x1 ;  /* 0x0000000100007836 */ /* 0x000fe20000000000 */
[----:B------:R2:W-:Y:S04]  /*03d0*/  STL [R4], RZ ;  /* 0x000000ff04007387 */ /* 0x0005e80000100800 */
[----:B------:R-:W-:Y:S01]  /*03e0*/  ISETP.NE.AND P0, PT, R0, RZ, PT ;  /* 0x000000ff0000720c */ /* 0x000fe20003f05270 */
[----:B--2---:R-:W-:-:S12]  /*03f0*/  VIADD R4, R4, 0x4 ;  /* 0x0000000404047836 */ /* 0x004fd80000000000 */
[----:B------:R-:W-:Y:S05]  /*0400*/  @P0 BRA `(.L_x_6) ;  /* 0xfffffffc00ec0947 */ /* 0x000fea000383ffff */
.L_x_3:
[----:B------:R-:W0:Y:S01]  /*0410*/  S2UR UR4, SR_CTAID.X ;  /* 0x00000000000479c3 */ /* 0x000e220000002500 */
[----:B------:R-:W2:Y:S01]  /*0420*/  LDCU UR8, c[0x0][0x390] ;  /* 0x00007200ff0877ac */ /* 0x000ea20008000800 */
[----:B------:R-:W-:Y:S01]  /*0430*/  BSSY.RECONVERGENT B0, `(.L_x_7) ;  /* 0x0000024000007945 */ /* 0x000fe20003800200 */
[----:B------:R-:W3:Y:S05]  /*0440*/  LDCU.64 UR6, c[0x0][0x380] ;  /* 0x00007000ff0677ac */ /* 0x000eea0008000a00 */
[----:B------:R-:W0:Y:S01]  /*0450*/  LDC R0, c[0x0][0x360] ;  /* 0x0000d800ff007b82 */ /* 0x000e220000000800 */
[----:B------:R-:W4:Y:S01]  /*0460*/  LDCU UR12, c[0x0][0x398] ;  /* 0x00007300ff0c77ac */ /* 0x000f220008000800 */
[----:B------:R-:W0:Y:S06]  /*0470*/  LDCU UR9, c[0x0][0x390] ;  /* 0x00007200ff0977ac */ /* 0x000e2c0008000800 */
[----:B------:R-:W1:Y:S01]  /*0480*/  LDC R8, c[0x0][0x394] ;  /* 0x0000e500ff087b82 */ /* 0x000e620000000800 */
[----:B------:R-:W0:Y:S02]  /*0490*/  LDCU.64 UR10, c[0x0][0x380] ;  /* 0x00007000ff0a77ac */ /* 0x000e240008000a00 */
[----:B0-----:R-:W-:-:S04]  /*04a0*/  IMAD R7, R0, UR4, R3 ;  /* 0x0000000400077c24 */ /* 0x001fc8000f8e0203 */
[----:B------:R-:W-:-:S04]  /*04b0*/  IMAD.SHL.U32 R7, R7, 0x100, RZ ;  /* 0x0000010007077824 */ /* 0x000fc800078e00ff */
[C---:B-1----:R-:W-:Y:S02]  /*04c0*/  VIADD R5, R7.reuse, 0x2 ;  /* 0x0000000207057836 */ /* 0x042fe40000000000 */
[C---:B------:R-:W-:Y:S02]  /*04d0*/  VIADD R4, R7.reuse, 0x1 ;  /* 0x0000000107047836 */ /* 0x040fe40000000000 */
[----:B------:R-:W-:Y:S01]  /*04e0*/  VIADD R9, R7, 0x6 ;  /* 0x0000000607097836 */ /* 0x000fe20000000000 */
[----:B--2---:R-:W-:Y:S01]  /*04f0*/  ISETP.GE.U32.AND P2, PT, R5, UR8, PT ;  /* 0x0000000805007c0c */ /* 0x004fe2000bf46070 */
[C---:B------:R-:W-:Y:S01]  /*0500*/  VIADD R5, R7.reuse, 0x4 ;  /* 0x0000000407057836 */ /* 0x040fe20000000000 */
[----:B------:R-:W-:Y:S01]  /*0510*/  ISETP.GE.U32.AND P1, PT, R4, UR8, PT ;  /* 0x0000000804007c0c */ /* 0x000fe2000bf26070 */
[----:B------:R-:W-:Y:S01]  /*0520*/  VIADD R4, R7, 0x3 ;  /* 0x0000000307047836 */ /* 0x000fe20000000000 */
[----:B------:R-:W-:Y:S01]  /*0530*/  ISETP.GE.U32.AND P6, PT, R9, UR8, PT ;  /* 0x0000000809007c0c */ /* 0x000fe2000bfc6070 */
[----:B------:R-:W-:Y:S01]  /*0540*/  VIADD R11, R7, 0x7 ;  /* 0x00000007070b7836 */ /* 0x000fe20000000000 */
[----:B------:R-:W-:Y:S01]  /*0550*/  ISETP.GE.U32.AND P4, PT, R5, UR8, PT ;  /* 0x0000000805007c0c */ /* 0x000fe2000bf86070 */
[----:B------:R-:W-:Y:S01]  /*0560*/  VIADD R5, R7, 0x5 ;  /* 0x0000000507057836 */ /* 0x000fe20000000000 */
[----:B------:R-:W-:-:S02]  /*0570*/  ISETP.GE.U32.AND P3, PT, R4, UR8, PT ;  /* 0x0000000804007c0c */ /* 0x000fc4000bf66070 */
[----:B---3--:R-:W-:Y:S02]  /*0580*/  IADD3 R4, P0, PT, R7, UR6, RZ ;  /* 0x0000000607047c10 */ /* 0x008fe4000ff1e0ff */
[----:B------:R-:W-:-:S03]  /*0590*/  ISETP.GE.U32.AND P5, PT, R5, UR8, PT ;  /* 0x0000000805007c0c */ /* 0x000fc6000bfa6070 */
[----:B------:R-:W-:Y:S01]  /*05a0*/  IMAD.X R5, RZ, RZ, UR7, P0 ;  /* 0x00000007ff057e24 */ /* 0x000fe200080e06ff */
[----:B------:R-:W-:Y:S01]  /*05b0*/  ISETP.GE.U32.AND P0, PT, R7, UR8, PT ;  /* 0x0000000807007c0c */ /* 0x000fe2000bf06070 */
[----:B------:R-:W0:-:S12]  /*05c0*/  LDCU.64 UR6, c[0x0][0x358] ;  /* 0x00006b00ff0677ac */ /* 0x000e180008000a00 */
[----:B----4-:R-:W-:Y:S05]  /*05d0*/  @P0 BRA `(.L_x_8) ;  /* 0x0000000000240947 */ /* 0x010fea0003800000 */
[----:B0-----:R-:W2:Y:S02]  /*05e0*/  LDG.E.U8 R9, desc[UR6][R4.64] ;  /* 0x0000000604097981 */ /* 0x001ea4000c1e1100 */
[----:B--2---:R-:W-:-:S04]  /*05f0*/  ISETP.GT.AND P0, PT, R9, UR5, PT ;  /* 0x0000000509007c0c */ /* 0x004fc8000bf04270 */
[----:B------:R-:W-:-:S13]  /*0600*/  ISETP.LT.OR P0, PT, R9, R6, P0 ;  /* 0x000000060900720c */ /* 0x000fda0000701670 */
[----:B------:R-:W-:Y:S05]  /*0610*/  @P0 BRA `(.L_x_8) ;  /* 0x0000000000140947 */ /* 0x000fea0003800000 */
[----:B------:R-:W-:-:S04]  /*0620*/  IMAD.IADD R10, R9, 0x1, -R6 ;  /* 0x00000001090a7824 */ /* 0x000fc800078e0a06 */
[----:B------:R-:W-:-:S05]  /*0630*/  IMAD R10, R10, 0x4, R1 ;  /* 0x000000040a0a7824 */ /* 0x000fca00078e0201 */
[----:B------:R-:W2:Y:S02]  /*0640*/  LDL R9, [R10] ;  /* 0x000000000a097983 */ /* 0x000ea40000100800 */
[----:B--2---:R-:W-:-:S05]  /*0650*/  VIADD R9, R9, 0x1 ;  /* 0x0000000109097836 */ /* 0x004fca0000000000 */
[----:B------:R1:W-:Y:S02]  /*0660*/  STL [R10], R9 ;  /* 0x000000090a007387 */ /* 0x0003e40000100800 */
.L_x_8:
[----:B0-----:R-:W-:Y:S05]  /*0670*/  BSYNC.RECONVERGENT B0 ;  /* 0x0000000000007941 */ /* 0x001fea0003800200 */
.L_x_7:
[----:B------:R-:W-:Y:S01]  /*0680*/  BSSY.RECONVERGENT B0, `(.L_x_9) ;  /* 0x000000c000007945 */ /* 0x000fe20003800200 */
[----:B------:R-:W-:-:S03]  /*0690*/  ISETP.GE.U32.AND P0, PT, R11, UR8, PT ;  /* 0x000000080b007c0c */ /* 0x000fc6000bf06070 */
[----:B------:R-:W-:Y:S10]  /*06a0*/  @P1 BRA `(.L_x_10) ;  /* 0x0000000000241947 */ /* 0x000ff40003800000 */
[----:B-1----:R-:W2:Y:S02]  /*06b0*/  LDG.E.U8 R9, desc[UR6][R4.64+0x1] ;  /* 0x0000010604097981 */ /* 0x002ea4000c1e1100 */
        /* <DEDUP_REMOVED lines=8> */
.L_x_10:
[----:B------:R-:W-:Y:S05]  /*0740*/  BSYNC.RECONVERGENT B0 ;  /* 0x0000000000007941 */ /* 0x000fea0003800200 */
.L_x_9:
[----:B------:R-:W-:Y:S04]  /*0750*/  BSSY.RECONVERGENT B0, `(.L_x_11) ;  /* 0x000000b000007945 */ /* 0x000fe80003800200 */
[----:B------:R-:W-:Y:S05]  /*0760*/  @P2 BRA `(.L_x_12) ;  /* 0x0000000000242947 */ /* 0x000fea0003800000 */
[----:B01----:R-:W2:Y:S02]  /*0770*/  LDG.E.U8 R9, desc[UR6][R4.64+0x2] ;  /* 0x0000020604097981 */ /* 0x003ea4000c1e1100 */
        /* <DEDUP_REMOVED lines=8> */
.L_x_12:
[----:B------:R-:W-:Y:S05]  /*0800*/  BSYNC.RECONVERGENT B0 ;  /* 0x0000000000007941 */ /* 0x000fea0003800200 */
.L_x_11:
[----:B------:R-:W-:Y:S04]  /*0810*/  BSSY.RECONVERGENT B0, `(.L_x_13) ;  /* 0x000000b000007945 */ /* 0x000fe80003800200 */
[----:B------:R-:W-:Y:S05]  /*0820*/  @P3 BRA `(.L_x_14) ;  /* 0x0000000000243947 */ /* 0x000fea0003800000 */
[----:B012---:R-:W2:Y:S02]  /*0830*/  LDG.E.U8 R9, desc[UR6][R4.64+0x3] ;  /* 0x0000030604097981 */ /* 0x007ea4000c1e1100 */
        /* <DEDUP_REMOVED lines=8> */
.L_x_14:
[----:B------:R-:W-:Y:S05]  /*08c0*/  BSYNC.RECONVERGENT B0 ;  /* 0x0000000000007941 */ /* 0x000fea0003800200 */
.L_x_13:
[----:B------:R-:W-:Y:S04]  /*08d0*/  BSSY.RECONVERGENT B0, `(.L_x_15) ;  /* 0x000000b000007945 */ /* 0x000fe80003800200 */
[----:B------:R-:W-:Y:S05]  /*08e0*/  @P4 BRA `(.L_x_16) ;  /* 0x0000000000244947 */ /* 0x000fea0003800000 */
[----:B0123--:R-:W2:Y:S02]  /*08f0*/  LDG.E.U8 R9, desc[UR6][R4.64+0x4] ;  /* 0x0000040604097981 */ /* 0x00fea4000c1e1100 */
        /* <DEDUP_REMOVED lines=8> */
.L_x_16:
[----:B------:R-:W-:Y:S05]  /*0980*/  BSYNC.RECONVERGENT B0 ;  /* 0x0000000000007941 */ /* 0x000fea0003800200 */
.L_x_15:
[----:B------:R-:W-:Y:S04]  /*0990*/  BSSY.RECONVERGENT B0, `(.L_x_17) ;  /* 0x000000b000007945 */ /* 0x000fe80003800200 */
[----:B------:R-:W-:Y:S05]  /*09a0*/  @P5 BRA `(.L_x_18) ;  /* 0x0000000000245947 */ /* 0x000fea0003800000 */
[----:B01234-:R-:W2:Y:S02]  /*09b0*/  LDG.E.U8 R9, desc[UR6][R4.64+0x5] ;  /* 0x0000050604097981 */ /* 0x01fea4000c1e1100 */
        /* <DEDUP_REMOVED lines=8> */
.L_x_18:
[----:B------:R-:W-:Y:S05]  /*0a40*/  BSYNC.RECONVERGENT B0 ;  /* 0x0000000000007941 */ /* 0x000fea0003800200 */
.L_x_17:
        /* <DEDUP_REMOVED lines=11> */
.L_x_20:
[----:B------:R-:W-:Y:S05]  /*0b00*/  BSYNC.RECONVERGENT B0 ;  /* 0x0000000000007941 */ /* 0x000fea0003800200 */
.L_x_19:
[----:B------:R-:W-:Y:S04]  /*0b10*/  BSSY.RECONVERGENT B0, `(.L_x_21) ;  /* 0x000000b000007945 */ /* 0x000fe80003800200 */
[----:B------:R-:W-:Y:S05]  /*0b20*/  @P0 BRA `(.L_x_22) ;  /* 0x0000000000240947 */ /* 0x000fea0003800000 */
[----:B------:R-:W5:Y:S02]  /*0b30*/  LDG.E.U8 R5, desc[UR6][R4.64+0x7] ;  /* 0x0000070604057981 */ /* 0x000f64000c1e1100 */
[----:B-----5:R-:W-:-:S04]  /*0b40*/  ISETP.GT.AND P0, PT, R5, UR5, PT ;  /* 0x0000000505007c0c */ /* 0x020fc8000bf04270 */
[----:B------:R-:W-:-:S13]  /*0b50*/  ISETP.LT.OR P0, PT, R5, R6, P0 ;  /* 0x000000060500720c */ /* 0x000fda0000701670 */
[----:B------:R-:W-:Y:S05]  /*0b60*/  @P0 BRA `(.L_x_22) ;  /* 0x0000000000140947 */ /* 0x000fea0003800000 */
[----:B------:R-:W-:-:S04]  /*0b70*/  IMAD.IADD R6, R5, 0x1, -R6 ;  /* 0x0000000105067824 */ /* 0x000fc800078e0a06 */
[----:B------:R-:W-:-:S05]  /*0b80*/  IMAD R6, R6, 0x4, R1 ;  /* 0x0000000406067824 */ /* 0x000fca00078e0201 */
[----:B------:R-:W5:Y:S02]  /*0b90*/  LDL R4, [R6] ;  /* 0x0000000006047983 */ /* 0x000f640000100800 */
[----:B-----5:R-:W-:-:S05]  /*0ba0*/  VIADD R5, R4, 0x1 ;  /* 0x0000000104057836 */ /* 0x020fca0000000000 */
[----:B------:R0:W-:Y:S02]  /*0bb0*/  STL [R6], R5 ;  /* 0x0000000506007387 */ /* 0x0001e40000100800 */
.L_x_22:
[----:B------:R-:W-:Y:S05]  /*0bc0*/  BSYNC.RECONVERGENT B0 ;  /* 0x0000000000007941 */ /* 0x000fea0003800200 */
.L_x_21:
[----:B------:R-:W-:-:S05]  /*0bd0*/  UMOV UR4, 0x8 ;  /* 0x0000000800047882 */ /* 0x000fca0000000000 */
.L_x_39:
[----:B01234-:R-:W-:Y:S01]  /*0be0*/  VIADD R6, R7, UR4 ;  /* 0x0000000407067c36 */ /* 0x01ffe20008000000 */
[----:B------:R-:W-:Y:S01]  /*0bf0*/  UIADD3 UR4, UPT, UPT, UR4, 0x8, URZ ;  /* 0x0000000804047890 */ /* 0x000fe2000fffe0ff */
[----:B------:R-:W-:Y:S02]  /*0c00*/  BSSY.RECONVERGENT B0, `(.L_x_23) ;  /* 0x000001b000007945 */ /* 0x000fe40003800200 */
[C---:B------:R-:W-:Y:S01]  /*0c10*/  VIADD R4, R6.reuse, 0x1 ;  /* 0x0000000106047836 */ /* 0x040fe20000000000 */
[C---:B------:R-:W-:Y:S01]  /*0c20*/  ISETP.GE.U32.AND P1, PT, R6.reuse, UR9, PT ;  /* 0x0000000906007c0c */ /* 0x040fe2000bf26070 */
[C---:B------:R-:W-:Y:S02]  /*0c30*/  VIADD R5, R6.reuse, 0x3 ;  /* 0x0000000306057836 */ /* 0x040fe40000000000 */
[----:B-1234-:R-:W-:Y:S01]  /*0c40*/  VIADD R9, R6, 0x2 ;  /* 0x0000000206097836 */ /* 0x01efe20000000000 */
[----:B------:R-:W-:Y:S01]  /*0c50*/  ISETP.GE.U32.AND P0, PT, R4, UR9, PT ;  /* 0x0000000904007c0c */ /* 0x000fe2000bf06070 */
[C---:B------:R-:W-:Y:S01]  /*0c60*/  VIADD R4, R6.reuse, 0x4 ;  /* 0x0000000406047836 */ /* 0x040fe20000000000 */
[----:B------:R-:W-:Y:S01]  /*0c70*/  ISETP.GE.U32.AND P5, PT, R5, UR9, PT ;  /* 0x0000000905007c0c */ /* 0x000fe2000bfa6070 */
[C---:B------:R-:W-:Y:S01]  /*0c80*/  VIADD R5, R6.reuse, 0x5 ;  /* 0x0000000506057836 */ /* 0x040fe20000000000 */
[----:B------:R-:W-:Y:S01]  /*0c90*/  ISETP.GE.U32.AND P6, PT, R9, UR9, PT ;  /* 0x0000000909007c0c */ /* 0x000fe2000bfc6070 */
[----:B------:R-:W-:Y:S01]  /*0ca0*/  VIADD R9, R6, 0x6 ;  /* 0x0000000606097836 */ /* 0x000fe20000000000 */
[----:B------:R-:W-:-:S02]  /*0cb0*/  ISETP.GE.U32.AND P4, PT, R4, UR9, PT ;  /* 0x0000000904007c0c */ /* 0x000fc4000bf86070 */
[C---:B------:R-:W-:Y:S01]  /*0cc0*/  IADD3 R4, P2, PT, R6.reuse, UR10, RZ ;  /* 0x0000000a06047c10 */ /* 0x040fe2000ff5e0ff */
[----:B------:R-:W-:Y:S01]  /*0cd0*/  VIADD R6, R6, 0x7 ;  /* 0x0000000706067836 */ /* 0x000fe20000000000 */
[----:B------:R-:W-:-:S03]  /*0ce0*/  ISETP.GE.U32.AND P3, PT, R5, UR9, PT ;  /* 0x0000000905007c0c */ /* 0x000fc6000bf66070 */
[----:B------:R-:W-:Y:S01]  /*0cf0*/  IMAD.X R5, RZ, RZ, UR11, P2 ;  /* 0x0000000bff057e24 */ /* 0x000fe200090e06ff */
[----:B------:R-:W-:Y:S01]  /*0d00*/  ISETP.GE.U32.AND P2, PT, R9, UR9, PT ;  /* 0x0000000909007c0c */ /* 0x000fe2000bf46070 */
[----:B------:R-:W-:-:S12]  /*0d10*/  @P1 BRA `(.L_x_24) ;  /* 0x0000000000241947 */ /* 0x000fd80003800000 */
[----:B------:R-:W2:Y:S02]  /*0d20*/  LDG.E.U8 R9, desc[UR6][R4.64] ;  /* 0x0000000604097981 */ /* 0x000ea4000c1e1100 */
        /* <DEDUP_REMOVED lines=8> */
.L_x_24:
[----:B------:R-:W-:Y:S05]  /*0db0*/  BSYNC.RECONVERGENT B0 ;  /* 0x0000000000007941 */ /* 0x000fea0003800200 */
.L_x_23:
[----:B------:R-:W-:Y:S01]  /*0dc0*/  UISETP.NE.AND UP0, UPT, UR4, 0x100, UPT ;  /* 0x000001000400788c */ /* 0x000fe2000bf05270 */
[----:B------:R-:W-:Y:S01]  /*0dd0*/  BSSY.RECONVERGENT B0, `(.L_x_25) ;  /* 0x000000c000007945 */ /* 0x000fe20003800200 */
[----:B------:R-:W-:-:S03]  /*0de0*/  ISETP.GE.U32.AND P1, PT, R6, UR9, PT ;  /* 0x0000000906007c0c */ /* 0x000fc6000bf26070 */
[----:B------:R-:W-:Y:S10]  /*0df0*/  @P0 BRA `(.L_x_26) ;  /* 0x0000000000240947 */ /* 0x000ff40003800000 */
        /* <DEDUP_REMOVED lines=9> */
.L_x_26:
[----:B------:R-:W-:Y:S05]  /*0e90*/  BSYNC.RECONVERGENT B0 ;  /* 0x0000000000007941 */ /* 0x000fea0003800200 */
.L_x_25:
        /* <DEDUP_REMOVED lines=11> */
.L_x_28:
[----:B------:R-:W-:Y:S05]  /*0f50*/  BSYNC.RECONVERGENT B0 ;  /* 0x0000000000007941 */ /* 0x000fea0003800200 */
.L_x_27:
        /* <DEDUP_REMOVED lines=11> */
.L_x_30:
[----:B------:R-:W-:Y:S05]  /*1010*/  BSYNC.RECONVERGENT B0 ;  /* 0x0000000000007941 */ /* 0x000fea0003800200 */
.L_x_29:
        /* <DEDUP_REMOVED lines=11> */
.L_x_32:
[----:B------:R-:W-:Y:S05]  /*10d0*/  BSYNC.RECONVERGENT B0 ;  /* 0x0000000000007941 */ /* 0x000fea0003800200 */
.L_x_31:
        /* <DEDUP_REMOVED lines=11> */
.L_x_34:
[----:B------:R-:W-:Y:S05]  /*1190*/  BSYNC.RECONVERGENT B0 ;  /* 0x0000000000007941 */ /* 0x000fea0003800200 */
.L_x_33:
        /* <DEDUP_REMOVED lines=11> */
.L_x_36:
[----:B------:R-:W-:Y:S05]  /*1250*/  BSYNC.RECONVERGENT B0 ;  /* 0x0000000000007941 */ /* 0x000fea0003800200 */
.L_x_35:
        /* <DEDUP_REMOVED lines=11> */
.L_x_38:
[----:B------:R-:W-:Y:S05]  /*1310*/  BSYNC.RECONVERGENT B0 ;  /* 0x0000000000007941 */ /* 0x000fea0003800200 */
.L_x_37:
[----:B------:R-:W-:Y:S05]  /*1320*/  BRA.U UP0, `(.L_x_39) ;  /* 0xfffffff9002c7547 */ /* 0x000fea000b83ffff */
[----:B------:R-:W-:-:S13]  /*1330*/  ISETP.GE.AND P0, PT, R2, RZ, PT ;  /* 0x000000ff0200720c */ /* 0x000fda0003f06270 */
[----:B------:R-:W-:Y:S05]  /*1340*/  @!P0 BRA `(.L_x_40) ;  /* 0x0000000c00548947 */ /* 0x000fea0003800000 */
[C---:B------:R-:W-:Y:S01]  /*1350*/  ISETP.GE.U32.AND P0, PT, R2.reuse, 0xf, PT ;  /* 0x0000000f0200780c */ /* 0x040fe20003f06070 */
[----:B------:R-:W-:Y:S02]  /*1360*/  VIADD R22, R2, 0x1 ;  /* 0x0000000102167836 */ /* 0x000fe40000000000 */
[----:B------:R-:W-:-:S03]  /*1370*/  IMAD.MOV.U32 R20, RZ, RZ, RZ ;  /* 0x000000ffff147224 */ /* 0x000fc600078e00ff */
[----:B------:R-:W-:-:S07]  /*1380*/  LOP3.LUT R26, R22, 0xf, RZ, 0xc0, !PT ;  /* 0x0000000f161a7812 */ /* 0x000fce00078ec0ff */
[----:B------:R-:W-:Y:S05]  /*1390*/  @!P0 BRA `(.L_x_41) ;  /* 0x00000004008c8947 */ /* 0x000fea0003800000 */
[----:B------:R-:W5:Y:S01]  /*13a0*/  S2UR UR5, SR_CgaCtaId ;  /* 0x00000000000579c3 */ /* 0x000f620000008800 */
[----:B------:R-:W-:Y:S01]  /*13b0*/  UMOV UR4, 0x400 ;  /* 0x0000040000047882 */ /* 0x000fe20000000000 */
[----:B------:R-:W-:Y:S01]  /*13c0*/  LOP3.LUT R20, R22, 0xfffffff0, RZ, 0xc0, !PT ;  /* 0xfffffff016147812 */ /* 0x000fe200078ec0ff */
[----:B------:R-:W-:-:S04]  /*13d0*/  VIADD R24, R1, 0x20 ;  /* 0x0000002001187836 */ /* 0x000fc80000000000 */
[----:B------:R-:W-:Y:S01]  /*13e0*/  IMAD.MOV R25, RZ, RZ, -R20 ;  /* 0x000000ffff197224 */ /* 0x000fe200078e0a14 */
[----:B-----5:R-:W-:-:S06]  /*13f0*/  ULEA UR4, UR5, UR4, 0x18 ;  /* 0x0000000405047291 */ /* 0x020fcc000f8ec0ff */
[----:B0-----:R-:W-:-:S05]  /*1400*/  LEA R4, R21, UR4, 0x2 ;  /* 0x0000000415047c11 */ /* 0x001fca000f8e10ff */
[----:B------:R-:W-:-:S07]  /*1410*/  VIADD R23, R4, 0x400 ;  /* 0x0000040004177836 */ /* 0x000fce0000000000 */
.L_x_74:
[----:B-1234-:R-:W2:Y:S04]  /*1420*/  LDL.128 R4, [R24+-0x20] ;  /* 0xffffe00018047983 */ /* 0x01eea80000100c00 */
[----:B------:R0:W5:Y:S04]  /*1430*/  LDL.128 R8, [R24+-0x10] ;  /* 0xfffff00018087983 */ /* 0x0001680000100c00 */
[----:B------:R0:W5:Y:S04]  /*1440*/  LDL.128 R12, [R24] ;  /* 0x00000000180c7983 */ /* 0x0001680000100c00 */
[----:B------:R0:W5:Y:S01]  /*1450*/  LDL.128 R16, [R24+0x10] ;  /* 0x0000100018107983 */ /* 0x0001620000100c00 */
[----:B------:R-:W-:Y:S01]  /*1460*/  BSSY.RECONVERGENT B0, `(.L_x_42) ;  /* 0x0000004000007945 */ /* 0x000fe20003800200 */
[----:B--2---:R-:W-:-:S13]  /*1470*/  ISETP.NE.AND P0, PT, R4, RZ, PT ;  /* 0x000000ff0400720c */ /* 0x004fda0003f05270 */
[----:B0-----:R-:W-:Y:S05]  /*1480*/  @!P0 BRA `(.L_x_43) ;  /* 0x0000000000048947 */ /* 0x001fea0003800000 */
[----:B------:R0:W-:Y:S02]  /*1490*/  ATOMS.ADD RZ, [R23+-0x400], R4 ;  /* 0xfffc000417ff738c */ /* 0x0001e40000000000 */
.L_x_43:
[----:B------:R-:W-:Y:S05]  /*14a0*/  BSYNC.RECONVERGENT B0 ;  /* 0x0000000000007941 */ /* 0x000fea0003800200 */
.L_x_42:
[----:B------:R-:W-:Y:S01]  /*14b0*/  ISETP.NE.AND P0, PT, R5, RZ, PT ;  /* 0x000000ff0500720c */ /* 0x000fe20003f05270 */
[----:B------:R-:W-:Y:S01]  /*14c0*/  BSSY.RECONVERGENT B0, `(.L_x_44) ;  /* 0x0000004000007945 */ /* 0x000fe20003800200 */
[----:B------:R-:W-:-:S11]  /*14d0*/  VIADD R25, R25, 0x10 ;  /* 0x0000001019197836 */ /* 0x000fd60000000000 */
[----:B------:R-:W-:Y:S05]  /*14e0*/  @!P0 BRA `(.L_x_45) ;  /* 0x0000000000048947 */ /* 0x000fea0003800000 */
[----:B------:R1:W-:Y:S02]  /*14f0*/  ATOMS.ADD RZ, [R23+-0x380], R5 ;  /* 0xfffc800517ff738c */ /* 0x0003e40000000000 */
.L_x_45:
[----:B------:R-:W-:Y:S05]  /*1500*/  BSYNC.RECONVERGENT B0 ;  /* 0x0000000000007941 */ /* 0x000fea0003800200 */
.L_x_44:
[----:B------:R-:W-:Y:S01]  /*1510*/  ISETP.NE.AND P6, PT, R6, RZ, PT ;  /* 0x000000ff0600720c */ /* 0x000fe20003fc5270 */
[----:B------:R-:W-:Y:S01]  /*1520*/  BSSY.RECONVERGENT B0, `(.L_x_46) ;  /* 0x000000b000007945 */ /* 0x000fe20003800200 */
[----:B------:R-:W-:Y:S02]  /*1530*/  ISETP.NE.AND P1, PT, R25, RZ, PT ;  /* 0x000000ff1900720c */ /* 0x000fe40003f25270 */
[----:B------:R-:W-:Y:S02]  /*1540*/  ISETP.NE.AND P0, PT, R7, RZ, PT ;  /* 0x000000ff0700720c */ /* 0x000fe40003f05270 */
[----:B0-----:R-:W-:Y:S02]  /*1550*/  P2R R4, PR, RZ, 0x2 ;  /* 0x00000002ff047803 */ /* 0x001fe40000000000 */
[----:B-----5:R-:W-:Y:S02]  /*1560*/  ISETP.NE.AND P1, PT, R8, RZ, PT ;  /* 0x000000ff0800720c */ /* 0x020fe40003f25270 */
[----:B------:R-:W-:-:S02]  /*1570*/  ISETP.NE.AND P2, PT, R9, RZ, PT ;  /* 0x000000ff0900720c */ /* 0x000fc40003f45270 */
[----:B------:R-:W-:Y:S02]  /*1580*/  ISETP.NE.AND P3, PT, R10, RZ, PT ;  /* 0x000000ff0a00720c */ /* 0x000fe40003f65270 */
[----:B------:R-:W-:Y:S02]  /*1590*/  ISETP.NE.AND P4, PT, R11, RZ, PT ;  /* 0x000000ff0b00720c */ /* 0x000fe40003f85270 */
[----:B------:R-:W-:Y:S01]  /*15a0*/  ISETP.NE.AND P5, PT, R12, RZ, PT ;  /* 0x000000ff0c00720c */ /* 0x000fe20003fa5270 */
[----:B------:R-:W-:-:S12]  /*15b0*/  @!P6 BRA `(.L_x_47) ;  /* 0x000000000004e947 */ /* 0x000fd80003800000 */
[----:B------:R0:W-:Y:S02]  /*15c0*/  ATOMS.ADD RZ, [R23+-0x300], R6 ;  /* 0xfffd000617ff738c */ /* 0x0001e40000000000 */
.L_x_47:
[----:B------:R-:W-:Y:S05]  /*15d0*/  BSYNC.RECONVERGENT B0 ;  /* 0x0000000000007941 */ /* 0x000fea0003800200 */
.L_x_46:
[----:B------:R-:W-:Y:S04]  /*15e0*/  BSSY.RECONVERGENT B0, `(.L_x_48) ;  /* 0x0000003000007945 */ /* 0x000fe80003800200 */
[----:B------:R-:W-:Y:S05]  /*15f0*/  @!P0 BRA `(.L_x_49) ;  /* 0x0000000000048947 */ /* 0x000fea0003800000 */
[----:B------:R2:W-:Y:S02]  /*1600*/  ATOMS.ADD RZ, [R23+-0x280], R7 ;  /* 0xfffd800717ff738c */ /* 0x0005e40000000000 */
.L_x_49:
[----:B------:R-:W-:Y:S05]  /*1610*/  BSYNC.RECONVERGENT B0 ;  /* 0x0000000000007941 */ /* 0x000fea0003800200 */
.L_x_48:
[----:B------:R-:W-:Y:S04]  /*1620*/  BSSY.RECONVERGENT B0, `(.L_x_50) ;  /* 0x0000003000007945 */ /* 0x000fe80003800200 */
[----:B------:R-:W-:Y:S05]  /*1630*/  @!P1 BRA `(.L_x_51) ;  /* 0x0000000000049947 */ /* 0x000fea0003800000 */
[----:B------:R3:W-:Y:S02]  /*1640*/  ATOMS.ADD RZ, [R23+-0x200], R8 ;  /* 0xfffe000817ff738c */ /* 0x0007e40000000000 */
.L_x_51:
[----:B------:R-:W-:Y:S05]  /*1650*/  BSYNC.RECONVERGENT B0 ;  /* 0x0000000000007941 */ /* 0x000fea0003800200 */
.L_x_50:
[----:B------:R-:W-:Y:S04]  /*1660*/  BSSY.RECONVERGENT B0, `(.L_x_52) ;  /* 0x0000003000007945 */ /* 0x000fe80003800200 */
[----:B------:R-:W-:Y:S05]  /*1670*/  @!P2 BRA `(.L_x_53) ;  /* 0x000000000004a947 */ /* 0x000fea0003800000 */
[----:B------:R4:W-:Y:S02]  /*1680*/  ATOMS.ADD RZ, [R23+-0x180], R9 ;  /* 0xfffe800917ff738c */ /* 0x0009e40000000000 */
.L_x_53:
[----:B------:R-:W-:Y:S05]  /*1690*/  BSYNC.RECONVERGENT B0 ;  /* 0x0000000000007941 */ /* 0x000fea0003800200 */
.L_x_52:
[----:B------:R-:W-:Y:S04]  /*16a0*/  BSSY.RECONVERGENT B0, `(.L_x_54) ;  /* 0x0000003000007945 */ /* 0x000fe80003800200 */
[----:B------:R-:W-:Y:S05]  /*16b0*/  @!P3 BRA `(.L_x_55) ;  /* 0x000000000004b947 */ /* 0x000fea0003800000 */
[----:B------:R0:W-:Y:S02]  /*16c0*/  ATOMS.ADD RZ, [R23+-0x100], R10 ;  /* 0xffff000a17ff738c */ /* 0x0001e40000000000 */
.L_x_55:
[----:B------:R-:W-:Y:S05]  /*16d0*/  BSYNC.RECONVERGENT B0 ;  /* 0x0000000000007941 */ /* 0x000fea0003800200 */
.L_x_54:
[----:B------:R-:W-:Y:S04]  /*16e0*/  BSSY.RECONVERGENT B0, `(.L_x_56) ;  /* 0x0000003000007945 */ /* 0x000fe80003800200 */
[----:B------:R-:W-:Y:S05]  /*16f0*/  @!P4 BRA `(.L_x_57) ;  /* 0x000000000004c947 */ /* 0x000fea0003800000 */
[----:B------:R0:W-:Y:S02]  /*1700*/  ATOMS.ADD RZ, [R23+-0x80], R11 ;  /* 0xffff800b17ff738c */ /* 0x0001e40000000000 */
.L_x_57:
[----:B------:R-:W-:Y:S05]  /*1710*/  BSYNC.RECONVERGENT B0 ;  /* 0x0000000000007941 */ /* 0x000fea0003800200 */
.L_x_56:
[----:B------:R-:W-:Y:S04]  /*1720*/  BSSY.RECONVERGENT B0, `(.L_x_58) ;  /* 0x0000003000007945 */ /* 0x000fe80003800200 */
[----:B------:R-:W-:Y:S05]  /*1730*/  @!P5 BRA `(.L_x_59) ;  /* 0x000000000004d947 */ /* 0x000fea0003800000 */
[----:B------:R0:W-:Y:S02]  /*1740*/  ATOMS.ADD RZ, [R23], R12 ;  /* 0x0000000c17ff738c */ /* 0x0001e40000000000 */
.L_x_59:
[----:B------:R-:W-:Y:S05]  /*1750*/  BSYNC.RECONVERGENT B0 ;  /* 0x0000000000007941 */ /* 0x000fea0003800200 */
.L_x_58:
[----:B------:R-:W-:Y:S01]  /*1760*/  ISETP.NE.AND P6, PT, R13, RZ, PT ;  /* 0x000000ff0d00720c */ /* 0x000fe20003fc5270 */
[----:B------:R-:W-:Y:S01]  /*1770*/  BSSY.RECONVERGENT B0, `(.L_x_60) ;  /* 0x0000009000007945 */ /* 0x000fe20003800200 */
[----:B------:R-:W-:Y:S02]  /*1780*/  ISETP.NE.AND P0, PT, R14, RZ, PT ;  /* 0x000000ff0e00720c */ /* 0x000fe40003f05270 */
[----:B------:R-:W-:Y:S02]  /*1790*/  ISETP.NE.AND P1, PT, R15, RZ, PT ;  /* 0x000000ff0f00720c */ /* 0x000fe40003f25270 */
[----:B------:R-:W-:Y:S02]  /*17a0*/  ISETP.NE.AND P2, PT, R16, RZ, PT ;  /* 0x000000ff1000720c */ /* 0x000fe40003f45270 */
[----:B------:R-:W-:Y:S02]  /*17b0*/  ISETP.NE.AND P3, PT, R17, RZ, PT ;  /* 0x000000ff1100720c */ /* 0x000fe40003f65270 */
[----:B------:R-:W-:-:S02]  /*17c0*/  ISETP.NE.AND P4, PT, R18, RZ, PT ;  /* 0x000000ff1200720c */ /* 0x000fc40003f85270 */
[----:B------:R-:W-:Y:S01]  /*17d0*/  ISETP.NE.AND P5, PT, R19, RZ, PT ;  /* 0x000000ff1300720c */ /* 0x000fe20003fa5270 */
[----:B------:R-:W-:-:S12]  /*17e0*/  @!P6 BRA `(.L_x_61) ;  /* 0x000000000004e947 */ /* 0x000fd80003800000 */
[----:B------:R0:W-:Y:S02]  /*17f0*/  ATOMS.ADD RZ, [R23+0x80], R13 ;  /* 0x0000800d17ff738c */ /* 0x0001e40000000000 */
.L_x_61:
[----:B------:R-:W-:Y:S05]  /*1800*/  BSYNC.RECONVERGENT B0 ;  /* 0x0000000000007941 */ /* 0x000fea0003800200 */
.L_x_60:
[----:B------:R-:W-:Y:S04]  /*1810*/  BSSY.RECONVERGENT B0, `(.L_x_62) ;  /* 0x0000003000007945 */ /* 0x000fe80003800200 */
[----:B------:R-:W-:Y:S05]  /*1820*/  @!P0 BRA `(.L_x_63) ;  /* 0x0000000000048947 */ /* 0x000fea0003800000 */
[----:B------:R0:W-:Y:S02]  /*1830*/  ATOMS.ADD RZ, [R23+0x100], R14 ;  /* 0x0001000e17ff738c */ /* 0x0001e40000000000 */
.L_x_63:
[----:B------:R-:W-:Y:S05]  /*1840*/  BSYNC.RECONVERGENT B0 ;  /* 0x0000000000007941 */ /* 0x000fea0003800200 */
.L_x_62:
[----:B------:R-:W-:Y:S04]  /*1850*/  BSSY.RECONVERGENT B0, `(.L_x_64) ;  /* 0x0000003000007945 */ /* 0x000fe80003800200 */
[----:B------:R-:W-:Y:S05]  /*1860*/  @!P1 BRA `(.L_x_65) ;  /* 0x0000000000049947 */ /* 0x000fea0003800000 */
[----:B------:R0:W-:Y:S02]  /*1870*/  ATOMS.ADD RZ, [R23+0x180], R15 ;  /* 0x0001800f17ff738c */ /* 0x0001e40000000000 */
.L_x_65:
[----:B------:R-:W-:Y:S05]  /*1880*/  BSYNC.RECONVERGENT B0 ;  /* 0x0000000000007941 */ /* 0x000fea0003800200 */
.L_x_64:
[----:B------:R-:W-:Y:S04]  /*1890*/  BSSY.RECONVERGENT B0, `(.L_x_66) ;  /* 0x0000003000007945 */ /* 0x000fe80003800200 */
[----:B------:R-:W-:Y:S05]  /*18a0*/  @!P2 BRA `(.L_x_67) ;  /* 0x000000000004a947 */ /* 0x000fea0003800000 */
[----:B------:R0:W-:Y:S02]  /*18b0*/  ATOMS.ADD RZ, [R23+0x200], R16 ;  /* 0x0002001017ff738c */ /* 0x0001e40000000000 */
.L_x_67:
[----:B------:R-:W-:Y:S05]  /*18c0*/  BSYNC.RECONVERGENT B0 ;  /* 0x0000000000007941 */ /* 0x000fea0003800200 */
.L_x_66:
[----:B------:R-:W-:Y:S04]  /*18d0*/  BSSY.RECONVERGENT B0, `(.L_x_68) ;  /* 0x0000003000007945 */ /* 0x000fe80003800200 */
[----:B------:R-:W-:Y:S05]  /*18e0*/  @!P3 BRA `(.L_x_69) ;  /* 0x000000000004b947 */ /* 0x000fea0003800000 */
[----:B------:R0:W-:Y:S02]  /*18f0*/  ATOMS.ADD RZ, [R23+0x280], R17 ;  /* 0x0002801117ff738c */ /* 0x0001e40000000000 */
.L_x_69:
[----:B------:R-:W-:Y:S05]  /*1900*/  BSYNC.RECONVERGENT B0 ;  /* 0x0000000000007941 */ /* 0x000fea0003800200 */
.L_x_68:
[----:B------:R-:W-:Y:S04]  /*1910*/  BSSY.RECONVERGENT B0, `(.L_x_70) ;  /* 0x0000003000007945 */ /* 0x000fe80003800200 */
[----:B------:R-:W-:Y:S05]  /*1920*/  @!P4 BRA `(.L_x_71) ;  /* 0x000000000004c947 */ /* 0x000fea0003800000 */
[----:B------:R0:W-:Y:S02]  /*1930*/  ATOMS.ADD RZ, [R23+0x300], R18 ;  /* 0x0003001217ff738c */ /* 0x0001e40000000000 */
.L_x_71:
[----:B------:R-:W-:Y:S05]  /*1940*/  BSYNC.RECONVERGENT B0 ;  /* 0x0000000000007941 */ /* 0x000fea0003800200 */
.L_x_70:
[----:B------:R-:W-:Y:S04]  /*1950*/  BSSY.RECONVERGENT B0, `(.L_x_72) ;  /* 0x0000003000007945 */ /* 0x000fe80003800200 */
[----:B------:R-:W-:Y:S05]  /*1960*/  @!P5 BRA `(.L_x_73) ;  /* 0x000000000004d947 */ /* 0x000fea0003800000 */
[----:B------:R0:W-:Y:S02]  /*1970*/  ATOMS.ADD RZ, [R23+0x380], R19 ;  /* 0x0003801317ff738c */ /* 0x0001e40000000000 */
.L_x_73:
[----:B------:R-:W-:Y:S05]  /*1980*/  BSYNC.RECONVERGENT B0 ;  /* 0x0000000000007941 */ /* 0x000fea0003800200 */
.L_x_72:
[----:B------:R-:W-:Y:S01]  /*1990*/  ISETP.NE.AND P0, PT, R4, RZ, PT ;  /* 0x000000ff0400720c */ /* 0x000fe20003f05270 */
[----:B------:R-:W-:Y:S02]  /*19a0*/  VIADD R24, R24, 0x40 ;  /* 0x0000004018187836 */ /* 0x000fe40000000000 */
[----:B01234-:R-:W-:-:S10]  /*19b0*/  VIADD R23, R23, 0x800 ;  /* 0x0000080017177836 */ /* 0x01ffd40000000000 */
[----:B------:R-:W-:Y:S05]  /*19c0*/  @P0 BRA `(.L_x_74) ;  /* 0xfffffff800940947 */ /* 0x000fea000383ffff */
.L_x_41:
[----:B------:R-:W-:-:S13]  /*19d0*/  ISETP.NE.AND P0, PT, R26, RZ, PT ;  /* 0x000000ff1a00720c */ /* 0x000fda0003f05270 */
[----:B------:R-:W-:Y:S05]  /*19e0*/  @!P0 BRA `(.L_x_40) ;  /* 0x0000000400ac8947 */ /* 0x000fea0003800000 */
[----:B------:R-:W-:Y:S02]  /*19f0*/  ISETP.GE.U32.AND P0, PT, R26, 0x8, PT ;  /* 0x000000081a00780c */ /* 0x000fe40003f06070 */
[----:B------:R-:W-:-:S11]  /*1a00*/  LOP3.LUT R14, R22, 0x7, RZ, 0xc0, !PT ;  /* 0x00000007160e7812 */ /* 0x000fd600078ec0ff */
[----:B------:R-:W-:Y:S05]  /*1a10*/  @!P0 BRA `(.L_x_75) ;  /* 0x0000000000cc8947 */ /* 0x000fea0003800000 */
[----:B------:R-:W-:-:S05]  /*1a20*/  IMAD R12, R20, 0x4, R1 ;  /* 0x00000004140c7824 */ /* 0x000fca00078e0201 */
[----:B01234-:R-:W2:Y:S04]  /*1a30*/  LDL.128 R4, [R12] ;  /* 0x000000000c047983 */ /* 0x01fea80000100c00 */
[----:B------:R0:W3:Y:S01]  /*1a40*/  LDL.128 R8, [R12+0x10] ;  /* 0x000010000c087983 */ /* 0x0000e20000100c00 */
[----:B------:R-:W1:Y:S01]  /*1a50*/  S2UR UR5, SR_CgaCtaId ;  /* 0x00000000000579c3 */ /* 0x000e620000008800 */
[----:B------:R-:W-:Y:S01]  /*1a60*/  UMOV UR4, 0x400 ;  /* 0x0000040000047882 */ /* 0x000fe20000000000 */
[----:B------:R-:W-:Y:S01]  /*1a70*/  IMAD R13, R20, 0x20, R21 ;  /* 0x00000020140d7824 */ /* 0x000fe200078e0215 */
[----:B------:R-:W-:Y:S01]  /*1a80*/  BSSY.RECONVERGENT B0, `(.L_x_76) ;  /* 0x000000e000007945 */ /* 0x000fe20003800200 */
[----:B-1----:R-:W-:-:S06]  /*1a90*/  ULEA UR4, UR5, UR4, 0x18 ;  /* 0x0000000405047291 */ /* 0x002fcc000f8ec0ff */
[----:B------:R-:W-:Y:S02]  /*1aa0*/  LEA R13, R13, UR4, 0x2 ;  /* 0x000000040d0d7c11 */ /* 0x000fe4000f8e10ff */
[----:B--2---:R-:W-:Y:S02]  /*1ab0*/  ISETP.NE.AND P6, PT, R4, RZ, PT ;  /* 0x000000ff0400720c */ /* 0x004fe40003fc5270 */
[----:B------:R-:W-:Y:S02]  /*1ac0*/  ISETP.NE.AND P2, PT, R5, RZ, PT ;  /* 0x000000ff0500720c */ /* 0x000fe40003f45270 */
[----:B------:R-:W-:Y:S02]  /*1ad0*/  ISETP.NE.AND P0, PT, R6, RZ, PT ;  /* 0x000000ff0600720c */ /* 0x000fe40003f05270 */
[----:B0-----:R-:W-:Y:S02]  /*1ae0*/  P2R R12, PR, RZ, 0x4 ;  /* 0x00000004ff0c7803 */ /* 0x001fe40000000000 */
[----:B------:R-:W-:-:S02]  /*1af0*/  ISETP.NE.AND P1, PT, R7, RZ, PT ;  /* 0x000000ff0700720c */ /* 0x000fc40003f25270 */
[----:B---3--:R-:W-:Y:S02]  /*1b00*/  ISETP.NE.AND P2, PT, R8, RZ, PT ;  /* 0x000000ff0800720c */ /* 0x008fe40003f45270 */
[----:B------:R-:W-:Y:S02]  /*1b10*/  ISETP.NE.AND P3, PT, R9, RZ, PT ;  /* 0x000000ff0900720c */ /* 0x000fe40003f65270 */
[----:B------:R-:W-:Y:S02]  /*1b20*/  ISETP.NE.AND P4, PT, R10, RZ, PT ;  /* 0x000000ff0a00720c */ /* 0x000fe40003f85270 */
[----:B------:R-:W-:Y:S01]  /*1b30*/  ISETP.NE.AND P5, PT, R11, RZ, PT ;  /* 0x000000ff0b00720c */ /* 0x000fe20003fa5270 */
[----:B------:R-:W-:-:S12]  /*1b40*/  @!P6 BRA `(.L_x_77) ;  /* 0x000000000004e947 */ /* 0x000fd80003800000 */
[----:B------:R0:W-:Y:S02]  /*1b50*/  ATOMS.ADD RZ, [R13], R4 ;  /* 0x000000040dff738c */ /* 0x0001e40000000000 */
.L_x_77:
[----:B------:R-:W-:Y:S05]  /*1b60*/  BSYNC.RECONVERGENT B0 ;  /* 0x0000000000007941 */ /* 0x000fea0003800200 */
.L_x_76:
[----:B------:R-:W-:Y:S01]  /*1b70*/  ISETP.NE.AND P6, PT, R12, RZ, PT ;  /* 0x000000ff0c00720c */ /* 0x000fe20003fc5270 */
[----:B------:R-:W-:-:S12]  /*1b80*/  BSSY.RECONVERGENT B0, `(.L_x_78) ;  /* 0x0000003000007945 */ /* 0x000fd80003800200 */
[----:B------:R-:W-:Y:S05]  /*1b90*/  @!P6 BRA `(.L_x_79) ;  /* 0x000000000004e947 */ /* 0x000fea0003800000 */
[----:B------:R1:W-:Y:S02]  /*1ba0*/  ATOMS.ADD RZ, [R13+0x80], R5 ;  /* 0x000080050dff738c */ /* 0x0003e40000000000 */
.L_x_79:
[----:B------:R-:W-:Y:S05]  /*1bb0*/  BSYNC.RECONVERGENT B0 ;  /* 0x0000000000007941 */ /* 0x000fea0003800200 */
.L_x_78:
[----:B------:R-:W-:Y:S04]  /*1bc0*/  BSSY.RECONVERGENT B0, `(.L_x_80) ;  /* 0x0000003000007945 */ /* 0x000fe80003800200 */
[----:B------:R-:W-:Y:S05]  /*1bd0*/  @!P0 BRA `(.L_x_81) ;  /* 0x0000000000048947 */ /* 0x000fea0003800000 */
[----:B------:R2:W-:Y:S02]  /*1be0*/  ATOMS.ADD RZ, [R13+0x100], R6 ;  /* 0x000100060dff738c */ /* 0x0005e40000000000 */
.L_x_81:
[----:B------:R-:W-:Y:S05]  /*1bf0*/  BSYNC.RECONVERGENT B0 ;  /* 0x0000000000007941 */ /* 0x000fea0003800200 */
.L_x_80:
[----:B------:R-:W-:Y:S04]  /*1c00*/  BSSY.RECONVERGENT B0, `(.L_x_82) ;  /* 0x0000003000007945 */ /* 0x000fe80003800200 */
[----:B------:R-:W-:Y:S05]  /*1c10*/  @!P1 BRA `(.L_x_83) ;  /* 0x0000000000049947 */ /* 0x000fea0003800000 */
[----:B------:R3:W-:Y:S02]  /*1c20*/  ATOMS.ADD RZ, [R13+0x180], R7 ;  /* 0x000180070dff738c */ /* 0x0007e40000000000 */
.L_x_83:
[----:B------:R-:W-:Y:S05]  /*1c30*/  BSYNC.RECONVERGENT B0 ;  /* 0x0000000000007941 */ /* 0x000fea0003800200 */
.L_x_82:
[----:B------:R-:W-:Y:S04]  /*1c40*/  BSSY.RECONVERGENT B0, `(.L_x_84) ;  /* 0x0000003000007945 */ /* 0x000fe80003800200 */
[----:B------:R-:W-:Y:S05]  /*1c50*/  @!P2 BRA `(.L_x_85) ;  /* 0x000000000004a947 */ /* 0x000fea0003800000 */
[----:B------:R4:W-:Y:S02]  /*1c60*/  ATOMS.ADD RZ, [R13+0x200], R8 ;  /* 0x000200080dff738c */ /* 0x0009e40000000000 */
.L_x_85:
[----:B------:R-:W-:Y:S05]  /*1c70*/  BSYNC.RECONVERGENT B0 ;  /* 0x0000000000007941 */ /* 0x000fea0003800200 */
.L_x_84:
[----:B------:R-:W-:Y:S04]  /*1c80*/  BSSY.RECONVERGENT B0, `(.L_x_86) ;  /* 0x0000003000007945 */ /* 0x000fe80003800200 */
[----:B------:R-:W-:Y:S05]  /*1c90*/  @!P3 BRA `(.L_x_87) ;  /* 0x000000000004b947 */ /* 0x000fea0003800000 */
[----:B------:R0:W-:Y:S02]  /*1ca0*/  ATOMS.ADD RZ, [R13+0x280], R9 ;  /* 0x000280090dff738c */ /* 0x0001e40000000000 */
.L_x_87:
[----:B------:R-:W-:Y:S05]  /*1cb0*/  BSYNC.RECONVERGENT B0 ;  /* 0x0000000000007941 */ /* 0x000fea0003800200 */
.L_x_86:
[----:B------:R-:W-:Y:S04]  /*1cc0*/  BSSY.RECONVERGENT B0, `(.L_x_88) ;  /* 0x0000003000007945 */ /* 0x000fe80003800200 */
[----:B------:R-:W-:Y:S05]  /*1cd0*/  @!P4 BRA `(.L_x_89) ;  /* 0x000000000004c947 */ /* 0x000fea0003800000 */
[----:B------:R0:W-:Y:S02]  /*1ce0*/  ATOMS.ADD RZ, [R13+0x300], R10 ;  /* 0x0003000a0dff738c */ /* 0x0001e40000000000 */
.L_x_89:
[----:B------:R-:W-:Y:S05]  /*1cf0*/  BSYNC.RECONVERGENT B0 ;  /* 0x0000000000007941 */ /* 0x000fea0003800200 */
.L_x_88:
[----:B------:R-:W-:Y:S04]  /*1d00*/  BSSY.RECONVERGENT B0, `(.L_x_90) ;  /* 0x0000003000007945 */ /* 0x000fe80003800200 */
[----:B------:R-:W-:Y:S05]  /*1d10*/  @!P5 BRA `(.L_x_91) ;  /* 0x000000000004d947 */ /* 0x000fea0003800000 */
[----:B------:R0:W-:Y:S02]  /*1d20*/  ATOMS.ADD RZ, [R13+0x380], R11 ;  /* 0x0003800b0dff738c */ /* 0x0001e40000000000 */
.L_x_91:
[----:B------:R-:W-:Y:S05]  /*1d30*/  BSYNC.RECONVERGENT B0 ;  /* 0x0000000000007941 */ /* 0x000fea0003800200 */
.L_x_90:
[----:B------:R-:W-:-:S07]  /*1d40*/  VIADD R20, R20, 0x8 ;  /* 0x0000000814147836 */ /* 0x000fce0000000000 */
.L_x_75:
[----:B------:R-:W-:-:S13]  /*1d50*/  ISETP.NE.AND P0, PT, R14, RZ, PT ;  /* 0x000000ff0e00720c */ /* 0x000fda0003f05270 */
[----:B------:R-:W-:Y:S05]  /*1d60*/  @!P0 BRA `(.L_x_40) ;  /* 0x0000000000cc8947 */ /* 0x000fea0003800000 */
[----:B------:R-:W-:Y:S02]  /*1d70*/  ISETP.GE.U32.AND P0, PT, R14, 0x4, PT ;  /* 0x000000040e00780c */ /* 0x000fe40003f06070 */
[----:B------:R-:W-:-:S11]  /*1d80*/  LOP3.LUT R22, R22, 0x3, RZ, 0xc0, !PT ;  /* 0x0000000316167812 */ /* 0x000fd600078ec0ff */
[----:B------:R-:W-:Y:S05]  /*1d90*/  @!P0 BRA `(.L_x_92) ;  /* 0x0000000000708947 */ /* 0x000fea0003800000 */
[----:B0-----:R-:W-:-:S06]  /*1da0*/  IMAD R4, R20, 0x4, R1 ;  /* 0x0000000414047824 */ /* 0x001fcc00078e0201 */
[----:B-1234-:R-:W2:Y:S01]  /*1db0*/  LDL.128 R4, [R4] ;  /* 0x0000000004047983 */ /* 0x01eea20000100c00 */
[----:B------:R-:W0:Y:S01]  /*1dc0*/  S2UR UR5, SR_CgaCtaId ;  /* 0x00000000000579c3 */ /* 0x000e220000008800 */
[----:B------:R-:W-:Y:S01]  /*1dd0*/  UMOV UR4, 0x400 ;  /* 0x0000040000047882 */ /* 0x000fe20000000000 */
[----:B------:R-:W-:Y:S01]  /*1de0*/  IMAD R8, R20, 0x20, R21 ;  /* 0x0000002014087824 */ /* 0x000fe200078e0215 */
[----:B------:R-:W-:Y:S01]  /*1df0*/  BSSY.RECONVERGENT B0, `(.L_x_93) ;  /* 0x0000009000007945 */ /* 0x000fe20003800200 */
[----:B0-----:R-:W-:-:S06]  /*1e00*/  ULEA UR4, UR5, UR4, 0x18 ;  /* 0x0000000405047291 */ /* 0x001fcc000f8ec0ff */
[----:B------:R-:W-:Y:S02]  /*1e10*/  LEA R8, R8, UR4, 0x2 ;  /* 0x0000000408087c11 */ /* 0x000fe4000f8e10ff */
[----:B--2---:R-:W-:Y:S02]  /*1e20*/  ISETP.NE.AND P0, PT, R4, RZ, PT ;  /* 0x000000ff0400720c */ /* 0x004fe40003f05270 */
[----:B------:R-:W-:Y:S02]  /*1e30*/  ISETP.NE.AND P1, PT, R5, RZ, PT ;  /* 0x000000ff0500720c */ /* 0x000fe40003f25270 */
[----:B------:R-:W-:Y:S02]  /*1e40*/  ISETP.NE.AND P2, PT, R6, RZ, PT ;  /* 0x000000ff0600720c */ /* 0x000fe40003f45270 */
[----:B------:R-:W-:-:S07]  /*1e50*/  ISETP.NE.AND P3, PT, R7, RZ, PT ;  /* 0x000000ff0700720c */ /* 0x000fce0003f65270 */
[----:B------:R-:W-:Y:S06]  /*1e60*/  @!P0 BRA `(.L_x_94) ;  /* 0x0000000000048947 */ /* 0x000fec0003800000 */
[----:B------:R0:W-:Y:S02]  /*1e70*/  ATOMS.ADD RZ, [R8], R4 ;  /* 0x0000000408ff738c */ /* 0x0001e40000000000 */
.L_x_94:
[----:B------:R-:W-:Y:S05]  /*1e80*/  BSYNC.RECONVERGENT B0 ;  /* 0x0000000000007941 */ /* 0x000fea0003800200 */
.L_x_93:
[----:B------:R-:W-:Y:S04]  /*1e90*/  BSSY.RECONVERGENT B0, `(.L_x_95) ;  /* 0x0000003000007945 */ /* 0x000fe80003800200 */
[----:B------:R-:W-:Y:S05]  /*1ea0*/  @!P1 BRA `(.L_x_96) ;  /* 0x0000000000049947 */ /* 0x000fea0003800000 */
[----:B------:R1:W-:Y:S02]  /*1eb0*/  ATOMS.ADD RZ, [R8+0x80], R5 ;  /* 0x0000800508ff738c */ /* 0x0003e40000000000 */
.L_x_96:
[----:B------:R-:W-:Y:S05]  /*1ec0*/  BSYNC.RECONVERGENT B0 ;  /* 0x0000000000007941 */ /* 0x000fea0003800200 */
.L_x_95:
[----:B------:R-:W-:Y:S04]  /*1ed0*/  BSSY.RECONVERGENT B0, `(.L_x_97) ;  /* 0x0000003000007945 */ /* 0x000fe80003800200 */
[----:B------:R-:W-:Y:S05]  /*1ee0*/  @!P2 BRA `(.L_x_98) ;  /* 0x000000000004a947 */ /* 0x000fea0003800000 */
[----:B------:R2:W-:Y:S02]  /*1ef0*/  ATOMS.ADD RZ, [R8+0x100], R6 ;  /* 0x0001000608ff738c */ /* 0x0005e40000000000 */
.L_x_98:
[----:B------:R-:W-:Y:S05]  /*1f00*/  BSYNC.RECONVERGENT B0 ;  /* 0x0000000000007941 */ /* 0x000fea0003800200 */
.L_x_97:
[----:B------:R-:W-:Y:S04]  /*1f10*/  BSSY.RECONVERGENT B0, `(.L_x_99) ;  /* 0x0000003000007945 */ /* 0x000fe80003800200 */
[----:B------:R-:W-:Y:S05]  /*1f20*/  @!P3 BRA `(.L_x_100) ;  /* 0x000000000004b947 */ /* 0x000fea0003800000 */
[----:B------:R3:W-:Y:S02]  /*1f30*/  ATOMS.ADD RZ, [R8+0x180], R7 ;  /* 0x0001800708ff738c */ /* 0x0007e40000000000 */
.L_x_100:
[----:B------:R-:W-:Y:S05]  /*1f40*/  BSYNC.RECONVERGENT B0 ;  /* 0x0000000000007941 */ /* 0x000fea0003800200 */
.L_x_99:
[----:B------:R-:W-:-:S07]  /*1f50*/  VIADD R20, R20, 0x4 ;  /* 0x0000000414147836 */ /* 0x000fce0000000000 */
.L_x_92:
[----:B------:R-:W-:-:S13]  /*1f60*/  ISETP.NE.AND P0, PT, R22, RZ, PT ;  /* 0x000000ff1600720c */ /* 0x000fda0003f05270 */
[----:B------:R-:W-:Y:S05]  /*1f70*/  @!P0 BRA `(.L_x_40) ;  /* 0x0000000000488947 */ /* 0x000fea0003800000 */
[----:B------:R-:W5:Y:S01]  /*1f80*/  S2UR UR5, SR_CgaCtaId ;  /* 0x00000000000579c3 */ /* 0x000f620000008800 */
[----:B------:R-:W-:Y:S01]  /*1f90*/  UMOV UR4, 0x400 ;  /* 0x0000040000047882 */ /* 0x000fe20000000000 */
[C---:B0-----:R-:W-:Y:S02]  /*1fa0*/  IMAD R4, R20.reuse, 0x20, R21 ;  /* 0x0000002014047824 */ /* 0x041fe400078e0215 */
[----:B------:R-:W-:Y:S02]  /*1fb0*/  IMAD R20, R20, 0x4, R1 ;  /* 0x0000000414147824 */ /* 0x000fe400078e0201 */
[----:B-1----:R-:W-:Y:S01]  /*1fc0*/  IMAD.MOV R5, RZ, RZ, -R22 ;  /* 0x000000ffff057224 */ /* 0x002fe200078e0a16 */
[----:B-----5:R-:W-:-:S06]  /*1fd0*/  ULEA UR4, UR5, UR4, 0x18 ;  /* 0x0000000405047291 */ /* 0x020fcc000f8ec0ff */
[----:B------:R-:W-:-:S07]  /*1fe0*/  LEA R4, R4, UR4, 0x2 ;  /* 0x0000000404047c11 */ /* 0x000fce000f8e10ff */
.L_x_103:
[----:B---3--:R-:W3:Y:S01]  /*1ff0*/  LDL R7, [R20] ;  /* 0x0000000014077983 */ /* 0x008ee20000100800 */
[----:B------:R-:W-:Y:S01]  /*2000*/  VIADD R5, R5, 0x1 ;  /* 0x0000000105057836 */ /* 0x000fe20000000000 */
[----:B------:R-:W-:Y:S04]  /*2010*/  BSSY.RECONVERGENT B0, `(.L_x_101) ;  /* 0x0000005000007945 */ /* 0x000fe80003800200 */
[----:B------:R-:W-:Y:S02]  /*2020*/  ISETP.NE.AND P1, PT, R5, RZ, PT ;  /* 0x000000ff0500720c */ /* 0x000fe40003f25270 */
[----:B---3--:R-:W-:-:S13]  /*2030*/  ISETP.NE.AND P0, PT, R7, RZ, PT ;  /* 0x000000ff0700720c */ /* 0x008fda0003f05270 */
[----:B------:R-:W-:Y:S05]  /*2040*/  @!P0 BRA `(.L_x_102) ;  /* 0x0000000000048947 */ /* 0x000fea0003800000 */
[----:B------:R0:W-:Y:S02]  /*2050*/  ATOMS.ADD RZ, [R4], R7 ;  /* 0x0000000704ff738c */ /* 0x0001e40000000000 */
.L_x_102:
[----:B------:R-:W-:Y:S05]  /*2060*/  BSYNC.RECONVERGENT B0 ;  /* 0x0000000000007941 */ /* 0x000fea0003800200 */
.L_x_101:
[----:B------:R-:W-:Y:S02]  /*2070*/  VIADD R20, R20, 0x4 ;  /* 0x0000000414147836 */ /* 0x000fe40000000000 */
[----:B0-----:R-:W-:Y:S01]  /*2080*/  VIADD R4, R4, 0x80 ;  /* 0x0000008004047836 */ /* 0x001fe20000000000 */
[----:B------:R-:W-:Y:S06]  /*2090*/  @P1 BRA `(.L_x_103) ;  /* 0xfffffffc00d41947 */ /* 0x000fec000383ffff */
.L_x_40:
[----:B------:R-:W-:Y:S01]  /*20a0*/  BAR.SYNC.DEFER_BLOCKING 0x0 ;  /* 0x0000000000007b1d */ /* 0x000fe20000010000 */
[----:B------:R-:W-:-:S13]  /*20b0*/  ISETP.GT.AND P0, PT, R3, R2, PT ;  /* 0x000000020300720c */ /* 0x000fda0003f04270 */
[----:B------:R-:W-:Y:S05]  /*20c0*/  @P0 EXIT ;  /* 0x000000000000094d */ /* 0x000fea0003800000 */
[----:B------:R-:W5:Y:S01]  /*20d0*/  S2UR UR5, SR_CgaCtaId ;  /* 0x00000000000579c3 */ /* 0x000f620000008800 */
[----:B------:R-:W-:-:S07]  /*20e0*/  UMOV UR4, 0x400 ;  /* 0x0000040000047882 */ /* 0x000fce0000000000 */
[----:B------:R-:W0:Y:S01]  /*20f0*/  LDC.64 R26, c[0x0][0x388] ;  /* 0x0000e200ff1a7b82 */ /* 0x000e220000000a00 */
[----:B-----5:R-:W-:-:S12]  /*2100*/  ULEA UR4, UR5, UR4, 0x18 ;  /* 0x0000000405047291 */ /* 0x020fd8000f8ec0ff */
.L_x_104:
[----:B------:R-:W-:-:S05]  /*2110*/  LEA R24, R3, UR4, 0x7 ;  /* 0x0000000403187c11 */ /* 0x000fca000f8e38ff */
[----:B01234-:R-:W0:Y:S04]  /*2120*/  LDS.128 R8, [R24] ;  /* 0x0000000018087984 */ /* 0x01fe280000000c00 */
[----:B------:R-:W1:Y:S04]  /*2130*/  LDS.128 R20, [R24+0x10] ;  /* 0x0000100018147984 */ /* 0x000e680000000c00 */
[----:B------:R-:W2:Y:S04]  /*2140*/  LDS.128 R4, [R24+0x20] ;  /* 0x0000200018047984 */ /* 0x000ea80000000c00 */
[----:B------:R-:W3:Y:S04]  /*2150*/  LDS.128 R16, [R24+0x30] ;  /* 0x0000300018107984 */ /* 0x000ee80000000c00 */
[----:B------:R-:W4:Y:S01]  /*2160*/  LDS.128 R12, [R24+0x40] ;  /* 0x00004000180c7984 */ /* 0x000f220000000c00 */
[----:B0-----:R-:W-:-:S04]  /*2170*/  IADD3 R8, PT, PT, R10, R9, R8 ;  /* 0x000000090a087210 */ /* 0x001fc80007ffe008 */
[----:B-1----:R-:W-:-:S04]  /*2180*/  IADD3 R8, PT, PT, R20, R11, R8 ;  /* 0x0000000b14087210 */ /* 0x002fc80007ffe008 */
[----:B------:R-:W-:Y:S02]  /*2190*/  IADD3 R21, PT, PT, R22, R21, R8 ;  /* 0x0000001516157210 */ /* 0x000fe40007ffe008 */
[----:B------:R-:W0:Y:S02]  /*21a0*/  LDS.128 R8, [R24+0x50] ;  /* 0x0000500018087984 */ /* 0x000e240000000c00 */
[----:B--2---:R-:W-:Y:S02]  /*21b0*/  IADD3 R4, PT, PT, R4, R23, R21 ;  /* 0x0000001704047210 */ /* 0x004fe40007ffe015 */
[----:B------:R-:W1:Y:S02]  /*21c0*/  LDS.128 R20, [R24+0x60] ;  /* 0x0000600018147984 */ /* 0x000e640000000c00 */
[----:B------:R-:W-:-:S04]  /*21d0*/  IADD3 R4, PT, PT, R6, R5, R4 ;  /* 0x0000000506047210 */ /* 0x000fc80007ffe004 */
[----:B---3--:R-:W-:Y:S02]  /*21e0*/  IADD3 R16, PT, PT, R16, R7, R4 ;  /* 0x0000000710107210 */ /* 0x008fe40007ffe004 */
[----:B------:R-:W2:Y:S02]  /*21f0*/  LDS.128 R4, [R24+0x70] ;  /* 0x0000700018047984 */ /* 0x000ea40000000c00 */
[----:B------:R-:W-:-:S04]  /*2200*/  IADD3 R16, PT, PT, R18, R17, R16 ;  /* 0x0000001112107210 */ /* 0x000fc80007ffe010 */
[----:B----4-:R-:W-:-:S04]  /*2210*/  IADD3 R12, PT, PT, R12, R19, R16 ;  /* 0x000000130c0c7210 */ /* 0x010fc80007ffe010 */
[----:B------:R-:W-:-:S04]  /*2220*/  IADD3 R12, PT, PT, R14, R13, R12 ;  /* 0x0000000d0e0c7210 */ /* 0x000fc80007ffe00c */
[----:B0-----:R-:W-:-:S04]  /*2230*/  IADD3 R8, PT, PT, R8, R15, R12 ;  /* 0x0000000f08087210 */ /* 0x001fc80007ffe00c */
[----:B------:R-:W-:-:S04]  /*2240*/  IADD3 R8, PT, PT, R10, R9, R8 ;  /* 0x000000090a087210 */ /* 0x000fc80007ffe008 */
[----:B-1----:R-:W-:-:S04]  /*2250*/  IADD3 R8, PT, PT, R20, R11, R8 ;  /* 0x0000000b14087210 */ /* 0x002fc80007ffe008 */
[----:B------:R-:W-:-:S04]  /*2260*/  IADD3 R8, PT, PT, R22, R21, R8 ;  /* 0x0000001516087210 */ /* 0x000fc80007ffe008 */
[----:B--2---:R-:W-:-:S04]  /*2270*/  IADD3 R4, PT, PT, R4, R23, R8 ;  /* 0x0000001704047210 */ /* 0x004fc80007ffe008 */
[----:B------:R-:W-:Y:S01]  /*2280*/  IADD3 R6, PT, PT, R6, R5, R4 ;  /* 0x0000000506067210 */ /* 0x000fe20007ffe004 */
[----:B------:R-:W-:-:S04]  /*2290*/  IMAD.WIDE R4, R3, 0x4, R26 ;  /* 0x0000000403047825 */ /* 0x000fc800078e021a */
[----:B------:R-:W-:Y:S02]  /*22a0*/  IMAD.IADD R3, R0, 0x1, R3 ;  /* 0x0000000100037824 */ /* 0x000fe400078e0203 */
[----:B------:R-:W-:-:S03]  /*22b0*/  IMAD.IADD R7, R7, 0x1, R6 ;  /* 0x0000000107077824 */ /* 0x000fc600078e0206 */
[----:B------:R-:W-:Y:S02]  /*22c0*/  ISETP.GT.AND P0, PT, R3, R2, PT ;  /* 0x000000020300720c */ /* 0x000fe40003f04270 */
[----:B------:R0:W-:Y:S11]  /*22d0*/  REDG.E.ADD.STRONG.GPU desc[UR6][R4.64], R7 ;  /* 0x000000070400798e */ /* 0x0001f6000c12e106 */
[----:B------:R-:W-:Y:S05]  /*22e0*/  @!P0 BRA `(.L_x_104) ;  /* 0xfffffffc00888947 */ /* 0x000fea000383ffff */
[----:B------:R-:W-:Y:S05]  /*22f0*/  EXIT ;  /* 0x000000000000794d */ /* 0x000fea0003800000 */
.L_x_105:
[----:B------:R-:W-:-:S00]  /*2300*/  BRA `(.L_x_105) ;  /* 0xfffffffc00fc7947 */ /* 0x000fc0000383ffff */
[----:B------:R-:W-:-:S00]  /*2310*/  NOP ;  /* 0x0000000000007918 */ /* 0x000fc00000000000 */
        /* <DEDUP_REMOVED lines=14> */
.L_x_106:


//--------------------- .nv.shared._Z16histogram_kernelPKcPjjii --------------------------
	.section	.nv.shared._Z16histogram_kernelPKcPjjii,"aw",@nobits
	.sectionflags	@""
	.align	16
	.zero		1024


//--------------------- .nv.shared.reserved.0     --------------------------
	.section	.nv.shared.reserved.0,"aw",@nobits
	.weak		__nv_reservedSMEM_offset_0_alias
	.size		__nv_reservedSMEM_offset_0_alias, 0, 64
	.other		__nv_reservedSMEM_offset_0_alias,@"STO_CUDA_RESERVED_SHARED STV_DEFAULT"
__nv_reservedSMEM_offset_0_alias:
	.zero		0
	.zero		64


//--------------------- .nv.constant0._Z16histogram_kernelPKcPjjii --------------------------
	.section	.nv.constant0._Z16histogram_kernelPKcPjjii,"a",@progbits
	.sectionflags	@""
	.align	4
.nv.constant0._Z16histogram_kernelPKcPjjii:
	.zero		924


//--------------------- SYMBOLS --------------------------

	.type		.nv.reservedSmem.offset0,@object
	.size		.nv.reservedSmem.offset0,0x4
	.type		.nv.reservedSmem.cap,@object
	.size		.nv.reservedSmem.cap,0x4
